	.target	sm_100a

	.elftype	@"ET_EXEC"


//--------------------- .note.nv.tkinfo           --------------------------
	.section	.note.nv.tkinfo,"",@"SHT_NOTE"
	.sectionflags	@"SHF_NOTE_NV_TKINFO"
	.tkinfo
        /*0018*/ 	.word	0x00000002
        /*0030*/ 	.string	""
        /*0030*/ 	.string	"ptxas"
        /*0030*/ 	.string	"Cuda compilation tools, release 13.0, V13.0.88"
        /*0030*/ 	.string	"Build cuda_13.0.r13.0/compiler.36424714_0"
        /*0030*/ 	.string	"-arch sm_100a -m 64 "



//--------------------- .note.nv.cuinfo           --------------------------
	.section	.note.nv.cuinfo,"",@"SHT_NOTE"
	.sectionflags	@"SHF_NOTE_NV_CUINFO"
        /*0018*/ 	.short	0x0002
        /*001a*/ 	.short	0x0064
        /*001c*/ 	.short	0x0082
	.zero		2


//--------------------- .nv.info                  --------------------------
	.section	.nv.info,"",@"SHT_CUDA_INFO"
	.align	4


	//----- nvinfo : EIATTR_REGCOUNT
	.align		4
        /*0000*/ 	.byte	0x04, 0x2f
        /*0002*/ 	.short	(.L_19 - .L_18)
	.align		4
.L_18:
        /*0004*/ 	.word	index@(_ZN7cutlass13device_kernelINS_4gemm6kernel13GemmUniversalIN4cute5tupleIJiiiiEEENS1_10collective13CollectiveMmaINS1_35MainloopSm100TmaUmmaWarpSpecializedILi8ELi2ELi4ENS5_IJNS4_1CILi2EEENSA_ILi1EEESC_EEEEENS5_IJNSA_ILi64EEENSA_ILi128EEESG_EEENS_12float_e4m3_tENS5_IJlSC_lEEESI_SJ_NS4_8TiledMMAINS4_8MMA_AtomIJNS4_10MMA_TraitsINS4_19SM100_MMA_F8F6F4_SSEJSI_SI_fSF_SG_NS4_17integral_constantINS4_4UMMA5MajorELSQ_0EEESR_NSO_INSP_7ScaleInELSS_0EEEST_EEEEEENS4_6LayoutINS5_IJSC_SC_SC_EEENS5_IJNSA_ILi0EEESY_SY_EEEEENS5_IJNS4_10UnderscoreES11_S11_EEEEENS4_13SM90_TMA_LOADENS4_14ComposedLayoutINS4_7SwizzleILi3ELi4ELi3EEENS4_18smem_ptr_flag_bitsILi8EEENSW_INS5_IJNSA_ILi8EEESG_EEENS5_IJSG_SC_EEEEEEEvNS4_8identityENS4_23SM90_TMA_LOAD_MULTICASTES1E_vS1F_EENS_8epilogue10collective18CollectiveEpilogueINS1I_23Sm100TmaWarpSpecializedILi2ELi2ELi32ELb0ELb0EEEJSH_NS5_IJNSW_ISF_SC_EES1N_EEESI_SJ_SI_SJ_NS1I_6fusion15FusionCallbacksIS1M_NS1P_17LinearCombinationISI_fSI_fLNS_15FloatRoundStyleE2EEESH_S1O_JEEENS4_5SM1004TMEM4LOAD26SM100_TMEM_LOAD_16dp32b32xES14_NS15_INS16_ILi2ELi4ELi3EEES19_NSW_INS5_IJS1A_SF_EEENS5_IJSF_SC_EEEEEEENS4_39AutoVectorizingCopyWithAssumedAlignmentILi128EEENS4_14SM90_TMA_STOREES23_S25_S25_EEEvvEEEEvNT_6ParamsE)
        /*0008*/ 	.word	0x00000072


	//----- nvinfo : EIATTR_FRAME_SIZE
	.align		4
.L_19:
        /*000c*/ 	.byte	0x04, 0x11
        /*000e*/ 	.short	(.L_21 - .L_20)
	.align		4
.L_20:
        /*0010*/ 	.word	index@($__internal_2_$__cuda_sm10x_tcgen05_guardrail_trap_unallocated_columns_being_dealloced)
        /*0014*/ 	.word	0x00000000


	//----- nvinfo : EIATTR_FRAME_SIZE
	.align		4
.L_21:
        /*0018*/ 	.byte	0x04, 0x11
        /*001a*/ 	.short	(.L_23 - .L_22)
	.align		4
.L_22:
        /*001c*/ 	.word	index@($__internal_1_$__cuda_sm10x_tcgen05_guardrail_trap_phase_invalid_during_alloc)
        /*0020*/ 	.word	0x00000000


	//----- nvinfo : EIATTR_FRAME_SIZE
	.align		4
.L_23:
        /*0024*/ 	.byte	0x04, 0x11
        /*0026*/ 	.short	(.L_25 - .L_24)
	.align		4
.L_24:
        /*0028*/ 	.word	index@($__internal_0_$__cuda_sm10x_tcgen05_guardrail_trap_col_being_dealloced_not_returned_by_alloc)
        /*002c*/ 	.word	0x00000000


	//----- nvinfo : EIATTR_FRAME_SIZE
	.align		4
.L_25:
        /*0030*/ 	.byte	0x04, 0x11
        /*0032*/ 	.short	(.L_27 - .L_26)
	.align		4
.L_26:
        /*0034*/ 	.word	index@(_ZN7cutlass13device_kernelINS_4gemm6kernel13GemmUniversalIN4cute5tupleIJiiiiEEENS1_10collective13CollectiveMmaINS1_35MainloopSm100TmaUmmaWarpSpecializedILi8ELi2ELi4ENS5_IJNS4_1CILi2EEENSA_ILi1EEESC_EEEEENS5_IJNSA_ILi64EEENSA_ILi128EEESG_EEENS_12float_e4m3_tENS5_IJlSC_lEEESI_SJ_NS4_8TiledMMAINS4_8MMA_AtomIJNS4_10MMA_TraitsINS4_19SM100_MMA_F8F6F4_SSEJSI_SI_fSF_SG_NS4_17integral_constantINS4_4UMMA5MajorELSQ_0EEESR_NSO_INSP_7ScaleInELSS_0EEEST_EEEEEENS4_6LayoutINS5_IJSC_SC_SC_EEENS5_IJNSA_ILi0EEESY_SY_EEEEENS5_IJNS4_10UnderscoreES11_S11_EEEEENS4_13SM90_TMA_LOADENS4_14ComposedLayoutINS4_7SwizzleILi3ELi4ELi3EEENS4_18smem_ptr_flag_bitsILi8EEENSW_INS5_IJNSA_ILi8EEESG_EEENS5_IJSG_SC_EEEEEEEvNS4_8identityENS4_23SM90_TMA_LOAD_MULTICASTES1E_vS1F_EENS_8epilogue10collective18CollectiveEpilogueINS1I_23Sm100TmaWarpSpecializedILi2ELi2ELi32ELb0ELb0EEEJSH_NS5_IJNSW_ISF_SC_EES1N_EEESI_SJ_SI_SJ_NS1I_6fusion15FusionCallbacksIS1M_NS1P_17LinearCombinationISI_fSI_fLNS_15FloatRoundStyleE2EEESH_S1O_JEEENS4_5SM1004TMEM4LOAD26SM100_TMEM_LOAD_16dp32b32xES14_NS15_INS16_ILi2ELi4ELi3EEES19_NSW_INS5_IJS1A_SF_EEENS5_IJSF_SC_EEEEEEENS4_39AutoVectorizingCopyWithAssumedAlignmentILi128EEENS4_14SM90_TMA_STOREES23_S25_S25_EEEvvEEEEvNT_6ParamsE)
        /*0038*/ 	.word	0x00000000


	//----- nvinfo : EIATTR_MIN_STACK_SIZE
	.align		4
.L_27:
        /*003c*/ 	.byte	0x04, 0x12
        /*003e*/ 	.short	(.L_29 - .L_28)
	.align		4
.L_28:
        /*0040*/ 	.word	index@(_ZN7cutlass13device_kernelINS_4gemm6kernel13GemmUniversalIN4cute5tupleIJiiiiEEENS1_10collective13CollectiveMmaINS1_35MainloopSm100TmaUmmaWarpSpecializedILi8ELi2ELi4ENS5_IJNS4_1CILi2EEENSA_ILi1EEESC_EEEEENS5_IJNSA_ILi64EEENSA_ILi128EEESG_EEENS_12float_e4m3_tENS5_IJlSC_lEEESI_SJ_NS4_8TiledMMAINS4_8MMA_AtomIJNS4_10MMA_TraitsINS4_19SM100_MMA_F8F6F4_SSEJSI_SI_fSF_SG_NS4_17integral_constantINS4_4UMMA5MajorELSQ_0EEESR_NSO_INSP_7ScaleInELSS_0EEEST_EEEEEENS4_6LayoutINS5_IJSC_SC_SC_EEENS5_IJNSA_ILi0EEESY_SY_EEEEENS5_IJNS4_10UnderscoreES11_S11_EEEEENS4_13SM90_TMA_LOADENS4_14ComposedLayoutINS4_7SwizzleILi3ELi4ELi3EEENS4_18smem_ptr_flag_bitsILi8EEENSW_INS5_IJNSA_ILi8EEESG_EEENS5_IJSG_SC_EEEEEEEvNS4_8identityENS4_23SM90_TMA_LOAD_MULTICASTES1E_vS1F_EENS_8epilogue10collective18CollectiveEpilogueINS1I_23Sm100TmaWarpSpecializedILi2ELi2ELi32ELb0ELb0EEEJSH_NS5_IJNSW_ISF_SC_EES1N_EEESI_SJ_SI_SJ_NS1I_6fusion15FusionCallbacksIS1M_NS1P_17LinearCombinationISI_fSI_fLNS_15FloatRoundStyleE2EEESH_S1O_JEEENS4_5SM1004TMEM4LOAD26SM100_TMEM_LOAD_16dp32b32xES14_NS15_INS16_ILi2ELi4ELi3EEES19_NSW_INS5_IJS1A_SF_EEENS5_IJSF_SC_EEEEEEENS4_39AutoVectorizingCopyWithAssumedAlignmentILi128EEENS4_14SM90_TMA_STOREES23_S25_S25_EEEvvEEEEvNT_6ParamsE)
        /*0044*/ 	.word	0x00000000
.L_29:


//--------------------- .nv.compat                --------------------------
	.section	.nv.compat,"",@"SHT_CUDA_COMPAT_INFO"
	.align	4
        /*0000*/ 	.byte	0x02, 0x09, 0x01, 0x00, 0x02, 0x02, 0x02, 0x00, 0x02, 0x05, 0x05, 0x00, 0x03, 0x07, 0x01, 0x01
        /*0010*/ 	.byte	0x02, 0x03, 0x01, 0x00, 0x02, 0x06, 0x01, 0x00, 0x04, 0x0b, 0x08, 0x00, 0x09, 0x00, 0x00, 0x00
        /*0020*/ 	.byte	0x00, 0x00, 0x00, 0x00


//--------------------- .nv.info._ZN7cutlass13device_kernelINS_4gemm6kernel13GemmUniversalIN4cute5tupleIJiiiiEEENS1_10collective13CollectiveMmaINS1_35MainloopSm100TmaUmmaWarpSpecializedILi8ELi2ELi4ENS5_IJNS4_1CILi2EEENSA_ILi1EEESC_EEEEENS5_IJNSA_ILi64EEENSA_ILi128EEESG_EEENS_12float_e4m3_tENS5_IJlSC_lEEESI_SJ_NS4_8TiledMMAINS4_8MMA_AtomIJNS4_10MMA_TraitsINS4_19SM100_MMA_F8F6F4_SSEJSI_SI_fSF_SG_NS4_17integral_constantINS4_4UMMA5MajorELSQ_0EEESR_NSO_INSP_7ScaleInELSS_0EEEST_EEEEEENS4_6LayoutINS5_IJSC_SC_SC_EEENS5_IJNSA_ILi0EEESY_SY_EEEEENS5_IJNS4_10UnderscoreES11_S11_EEEEENS4_13SM90_TMA_LOADENS4_14ComposedLayoutINS4_7SwizzleILi3ELi4ELi3EEENS4_18smem_ptr_flag_bitsILi8EEENSW_INS5_IJNSA_ILi8EEESG_EEENS5_IJSG_SC_EEEEEEEvNS4_8identityENS4_23SM90_TMA_LOAD_MULTICASTES1E_vS1F_EENS_8epilogue10collective18CollectiveEpilogueINS1I_23Sm100TmaWarpSpecializedILi2ELi2ELi32ELb0ELb0EEEJSH_NS5_IJNSW_ISF_SC_EES1N_EEESI_SJ_SI_SJ_NS1I_6fusion15FusionCallbacksIS1M_NS1P_17LinearCombinationISI_fSI_fLNS_15FloatRoundStyleE2EEESH_S1O_JEEENS4_5SM1004TMEM4LOAD26SM100_TMEM_LOAD_16dp32b32xES14_NS15_INS16_ILi2ELi4ELi3EEES19_NSW_INS5_IJS1A_SF_EEENS5_IJSF_SC_EEEEEEENS4_39AutoVectorizingCopyWithAssumedAlignmentILi128EEENS4_14SM90_TMA_STOREES23_S25_S25_EEEvvEEEEvNT_6ParamsE --------------------------
	.section	.nv.info._ZN7cutlass13device_kernelINS_4gemm6kernel13GemmUniversalIN4cute5tupleIJiiiiEEENS1_10collective13CollectiveMmaINS1_35MainloopSm100TmaUmmaWarpSpecializedILi8ELi2ELi4ENS5_IJNS4_1CILi2EEENSA_ILi1EEESC_EEEEENS5_IJNSA_ILi64EEENSA_ILi128EEESG_EEENS_12float_e4m3_tENS5_IJlSC_lEEESI_SJ_NS4_8TiledMMAINS4_8MMA_AtomIJNS4_10MMA_TraitsINS4_19SM100_MMA_F8F6F4_SSEJSI_SI_fSF_SG_NS4_17integral_constantINS4_4UMMA5MajorELSQ_0EEESR_NSO_INSP_7ScaleInELSS_0EEEST_EEEEEENS4_6LayoutINS5_IJSC_SC_SC_EEENS5_IJNSA_ILi0EEESY_SY_EEEEENS5_IJNS4_10UnderscoreES11_S11_EEEEENS4_13SM90_TMA_LOADENS4_14ComposedLayoutINS4_7SwizzleILi3ELi4ELi3EEENS4_18smem_ptr_flag_bitsILi8EEENSW_INS5_IJNSA_ILi8EEESG_EEENS5_IJSG_SC_EEEEEEEvNS4_8identityENS4_23SM90_TMA_LOAD_MULTICASTES1E_vS1F_EENS_8epilogue10collective18CollectiveEpilogueINS1I_23Sm100TmaWarpSpecializedILi2ELi2ELi32ELb0ELb0EEEJSH_NS5_IJNSW_ISF_SC_EES1N_EEESI_SJ_SI_SJ_NS1I_6fusion15FusionCallbacksIS1M_NS1P_17LinearCombinationISI_fSI_fLNS_15FloatRoundStyleE2EEESH_S1O_JEEENS4_5SM1004TMEM4LOAD26SM100_TMEM_LOAD_16dp32b32xES14_NS15_INS16_ILi2ELi4ELi3EEES19_NSW_INS5_IJS1A_SF_EEENS5_IJSF_SC_EEEEEEENS4_39AutoVectorizingCopyWithAssumedAlignmentILi128EEENS4_14SM90_TMA_STOREES23_S25_S25_EEEvvEEEEvNT_6ParamsE,"",@"SHT_CUDA_INFO"
	.sectionflags	@""
	.align	4


	//----- nvinfo : EIATTR_CUDA_API_VERSION
	.align		4
        /*0000*/ 	.byte	0x04, 0x37
        /*0002*/ 	.short	(.L_31 - .L_30)
.L_30:
        /*0004*/ 	.word	0x00000082


	//----- nvinfo : EIATTR_KPARAM_INFO
	.align		4
.L_31:
        /*0008*/ 	.byte	0x04, 0x17
        /*000a*/ 	.short	(.L_33 - .L_32)
.L_32:
        /*000c*/ 	.word	0x00000000
        /*0010*/ 	.short	0x0000
        /*0012*/ 	.short	0x0000
        /*0014*/ 	.byte	0x00, 0xf0, 0x01, 0x20


	//----- nvinfo : EIATTR_AT_ENTRY_FRAGMENTS
	.align		4
.L_33:
        /*0018*/ 	.byte	0x04, 0x4f
        /*001a*/ 	.short	(.L_35 - .L_34)


	//   ....[0]....
.L_34:
        /*001c*/ 	.word	0x00000006


	//----- nvinfo : EIATTR_RESERVED_SMEM_USED
	.align		4
.L_35:
        /*0020*/ 	.byte	0x01, 0x41
	.zero		2


	//----- nvinfo : EIATTR_SPARSE_MMA_MASK
	.align		4
        /*0024*/ 	.byte	0x03, 0x50
        /*0026*/ 	.short	0x0000


	//----- nvinfo : EIATTR_TCGEN05_1CTA_USED
	.align		4
        /*0028*/ 	.byte	0x01, 0x51
	.zero		2


	//----- nvinfo : EIATTR_MAXREG_COUNT
	.align		4
        /*002c*/ 	.byte	0x03, 0x1b
        /*002e*/ 	.short	0x00ff


	//----- nvinfo : EIATTR_NUM_BARRIERS
	.align		4
        /*0030*/ 	.byte	0x02, 0x4c
        /*0032*/ 	.byte	0x07
	.zero		1


	//----- nvinfo : EIATTR_EXTERNS
	.align		4
        /*0034*/ 	.byte	0x04, 0x0f
        /*0036*/ 	.short	(.L_37 - .L_36)


	//   ....[0]....
	.align		4
.L_36:
        /*0038*/ 	.word	index@(__assertfail)


	//----- nvinfo : EIATTR_MERCURY_ISA_VERSION
	.align		4
.L_37:
        /*003c*/ 	.byte	0x03, 0x5f
        /*003e*/ 	.short	0x0101


	//----- nvinfo : EIATTR_INT_WARP_WIDE_INSTR_OFFSETS
	.align		4
        /*0040*/ 	.byte	0x04, 0x31
        /*0042*/ 	.short	(.L_39 - .L_38)


	//   ....[0]....
.L_38:
        /*0044*/ 	.word	0x00003f40


	//   ....[1]....
        /*0048*/ 	.word	0x00003f60


	//   ....[2]....
        /*004c*/ 	.word	0x00003f90


	//   ....[3]....
        /*0050*/ 	.word	0x00004b60


	//   ....[4]....
        /*0054*/ 	.word	0x00004bd0


	//   ....[5]....
        /*0058*/ 	.word	0x00004cc0


	//   ....[6]....
        /*005c*/ 	.word	0x00004d70


	//----- nvinfo : EIATTR_COOP_GROUP_MASK_REGIDS
	.align		4
.L_39:
        /*0060*/ 	.byte	0x04, 0x29
        /*0062*/ 	.short	(.L_41 - .L_40)


	//   ....[0]....
.L_40:
        /*0064*/ 	.word	0xffffffff


	//   ....[1]....
        /*0068*/ 	.word	0xffffffff


	//   ....[2]....
        /*006c*/ 	.word	0xffffffff


	//   ....[3]....
        /*0070*/ 	.word	0xffffffff


	//   ....[4]....
        /*0074*/ 	.word	0xffffffff


	//   ....[5]....
        /*0078*/ 	.word	0xffffffff


	//   ....[6]....
        /*007c*/ 	.word	0xffffffff


	//   ....[7]....
        /*0080*/ 	.word	0xffffffff


	//   ....[8]....
        /*0084*/ 	.word	0xffffffff


	//   ....[9]....
        /*0088*/ 	.word	0xffffffff


	//   ....[10]....
        /*008c*/ 	.word	0xffffffff


	//   ....[11]....
        /*0090*/ 	.word	0xffffffff


	//   ....[12]....
        /*0094*/ 	.word	0xffffffff


	//   ....[13]....
        /*0098*/ 	.word	0xffffffff


	//----- nvinfo : EIATTR_COOP_GROUP_INSTR_OFFSETS
	.align		4
.L_41:
        /*009c*/ 	.byte	0x04, 0x28
        /*009e*/ 	.short	(.L_43 - .L_42)


	//   ....[0]....
.L_42:
        /*00a0*/ 	.word	0x00000080


	//   ....[1]....
        /*00a4*/ 	.word	0x000004f0


	//   ....[2]....
        /*00a8*/ 	.word	0x00000730


	//   ....[3]....
        /*00ac*/ 	.word	0x00000890


	//   ....[4]....
        /*00b0*/ 	.word	0x00000990


	//   ....[5]....
        /*00b4*/ 	.word	0x00000b00


	//   ....[6]....
        /*00b8*/ 	.word	0x00000ca0


	//   ....[7]....
        /*00bc*/ 	.word	0x00000e60


	//   ....[8]....
        /*00c0*/ 	.word	0x00002020


	//   ....[9]....
        /*00c4*/ 	.word	0x00003130


	//   ....[10]....
        /*00c8*/ 	.word	0x00003340


	//   ....[11]....
        /*00cc*/ 	.word	0x00003370


	//   ....[12]....
        /*00d0*/ 	.word	0x00003e20


	//   ....[13]....
        /*00d4*/ 	.word	0x00004050


	//----- nvinfo : EIATTR_VRC_CTA_INIT_COUNT
	.align		4
.L_43:
        /*00d8*/ 	.byte	0x02, 0x4a
        /*00da*/ 	.byte	0x80
	.zero		1


	//----- nvinfo : EIATTR_SYSCALL_OFFSETS
	.align		4
        /*00dc*/ 	.byte	0x04, 0x46
        /*00de*/ 	.short	(.L_45 - .L_44)


	//   ....[0]....
.L_44:
        /*00e0*/ 	.word	0x00005980


	//   ....[1]....
        /*00e4*/ 	.word	0x00005ac0


	//   ....[2]....
        /*00e8*/ 	.word	0x000062f0


	//   ....[3]....
        /*00ec*/ 	.word	0x00007080


	//----- nvinfo : EIATTR_MBARRIER_INSTR_OFFSETS
	.align		4
.L_45:
        /*00f0*/ 	.byte	0x04, 0x39
        /*00f2*/ 	.short	(.L_47 - .L_46)


	//   ....[0]....
.L_46:
        /*00f4*/ 	.word	0x00000610
        /*00f8*/ 	.word	0x000000ff
        /*00fc*/ 	.word	0x00000000
        /*0100*/ 	.short	0x0100
        /*0102*/ 	.byte	0x04
	.zero		1


	//   ....[1]....
        /*0104*/ 	.word	0x00000620
        /*0108*/ 	.word	0x000000ff
        /*010c*/ 	.word	0x00000040
        /*0110*/ 	.short	0x0100
        /*0112*/ 	.byte	0x04
	.zero		1


	//   ....[2]....
        /*0114*/ 	.word	0x00000630
        /*0118*/ 	.word	0x000000ff
        /*011c*/ 	.word	0x00000008
        /*0120*/ 	.short	0x0100
        /*0122*/ 	.byte	0x04
	.zero		1


	//   ....[3]....
        /*0124*/ 	.word	0x00000640
        /*0128*/ 	.word	0x000000ff
        /*012c*/ 	.word	0x00000048
        /*0130*/ 	.short	0x0100
        /*0132*/ 	.byte	0x04
	.zero		1


	//   ....[4]....
        /*0134*/ 	.word	0x00000650
        /*0138*/ 	.word	0x000000ff
        /*013c*/ 	.word	0x00000010
        /*0140*/ 	.short	0x0100
        /*0142*/ 	.byte	0x04
	.zero		1


	//   ....[5]....
        /*0144*/ 	.word	0x00000660
        /*0148*/ 	.word	0x000000ff
        /*014c*/ 	.word	0x00000050
        /*0150*/ 	.short	0x0100
        /*0152*/ 	.byte	0x04
	.zero		1


	//   ....[6]....
        /*0154*/ 	.word	0x00000670
        /*0158*/ 	.word	0x000000ff
        /*015c*/ 	.word	0x00000018
        /*0160*/ 	.short	0x0100
        /*0162*/ 	.byte	0x04
	.zero		1


	//   ....[7]....
        /*0164*/ 	.word	0x00000680
        /*0168*/ 	.word	0x000000ff
        /*016c*/ 	.word	0x00000058
        /*0170*/ 	.short	0x0100
        /*0172*/ 	.byte	0x04
	.zero		1


	//   ....[8]....
        /*0174*/ 	.word	0x00000690
        /*0178*/ 	.word	0x000000ff
        /*017c*/ 	.word	0x00000020
        /*0180*/ 	.short	0x0100
        /*0182*/ 	.byte	0x04
	.zero		1


	//   ....[9]....
        /*0184*/ 	.word	0x000006a0
        /*0188*/ 	.word	0x000000ff
        /*018c*/ 	.word	0x00000060
        /*0190*/ 	.short	0x0100
        /*0192*/ 	.byte	0x04
	.zero		1


	//   ....[10]....
        /*0194*/ 	.word	0x000006b0
        /*0198*/ 	.word	0x000000ff
        /*019c*/ 	.word	0x00000028
        /*01a0*/ 	.short	0x0100
        /*01a2*/ 	.byte	0x04
	.zero		1


	//   ....[11]....
        /*01a4*/ 	.word	0x000006c0
        /*01a8*/ 	.word	0x000000ff
        /*01ac*/ 	.word	0x00000068
        /*01b0*/ 	.short	0x0100
        /*01b2*/ 	.byte	0x04
	.zero		1


	//   ....[12]....
        /*01b4*/ 	.word	0x000006d0
        /*01b8*/ 	.word	0x000000ff
        /*01bc*/ 	.word	0x00000030
        /*01c0*/ 	.short	0x0100
        /*01c2*/ 	.byte	0x04
	.zero		1


	//   ....[13]....
        /*01c4*/ 	.word	0x000006e0
        /*01c8*/ 	.word	0x000000ff
        /*01cc*/ 	.word	0x00000070
        /*01d0*/ 	.short	0x0100
        /*01d2*/ 	.byte	0x04
	.zero		1


	//   ....[14]....
        /*01d4*/ 	.word	0x000006f0
        /*01d8*/ 	.word	0x000000ff
        /*01dc*/ 	.word	0x00000038
        /*01e0*/ 	.short	0x0100
        /*01e2*/ 	.byte	0x04
	.zero		1


	//   ....[15]....
        /*01e4*/ 	.word	0x00000700
        /*01e8*/ 	.word	0x000000ff
        /*01ec*/ 	.word	0x00000078
        /*01f0*/ 	.short	0x0100
        /*01f2*/ 	.byte	0x04
	.zero		1


	//   ....[16]....
        /*01f4*/ 	.word	0x00000840
        /*01f8*/ 	.word	0x000000ff
        /*01fc*/ 	.word	0x00000080
        /*0200*/ 	.short	0x0100
        /*0202*/ 	.byte	0x04
	.zero		1


	//   ....[17]....
        /*0204*/ 	.word	0x00000850
        /*0208*/ 	.word	0x000000ff
        /*020c*/ 	.word	0x00000090
        /*0210*/ 	.short	0x0100
        /*0212*/ 	.byte	0x04
	.zero		1


	//   ....[18]....
        /*0214*/ 	.word	0x00000860
        /*0218*/ 	.word	0x000000ff
        /*021c*/ 	.word	0x00000088
        /*0220*/ 	.short	0x0100
        /*0222*/ 	.byte	0x04
	.zero		1


	//   ....[19]....
        /*0224*/ 	.word	0x00000870
        /*0228*/ 	.word	0x000000ff
        /*022c*/ 	.word	0x00000098
        /*0230*/ 	.short	0x0100
        /*0232*/ 	.byte	0x04
	.zero		1


	//   ....[20]....
        /*0234*/ 	.word	0x00000960
        /*0238*/ 	.word	0x000000ff
        /*023c*/ 	.word	0x000000a0
        /*0240*/ 	.short	0x0100
        /*0242*/ 	.byte	0x06
	.zero		1


	//   ....[21]....
        /*0244*/ 	.word	0x00000970
        /*0248*/ 	.word	0x000000ff
        /*024c*/ 	.word	0x000000a8
        /*0250*/ 	.short	0x0100
        /*0252*/ 	.byte	0x06
	.zero		1


	//   ....[22]....
        /*0254*/ 	.word	0x00000ab0
        /*0258*/ 	.word	0x000000ff
        /*025c*/ 	.word	0x000000b0
        /*0260*/ 	.short	0x0100
        /*0262*/ 	.byte	0x06
	.zero		1


	//   ....[23]....
        /*0264*/ 	.word	0x00000ac0
        /*0268*/ 	.word	0x000000ff
        /*026c*/ 	.word	0x000000c0
        /*0270*/ 	.short	0x0100
        /*0272*/ 	.byte	0x06
	.zero		1


	//   ....[24]....
        /*0274*/ 	.word	0x00000ad0
        /*0278*/ 	.word	0x000000ff
        /*027c*/ 	.word	0x000000b8
        /*0280*/ 	.short	0x0100
        /*0282*/ 	.byte	0x06
	.zero		1


	//   ....[25]....
        /*0284*/ 	.word	0x00000ae0
        /*0288*/ 	.word	0x000000ff
        /*028c*/ 	.word	0x000000c8
        /*0290*/ 	.short	0x0100
        /*0292*/ 	.byte	0x06
	.zero		1


	//   ....[26]....
        /*0294*/ 	.word	0x00000c10
        /*0298*/ 	.word	0x000000ff
        /*029c*/ 	.word	0x000000d0
        /*02a0*/ 	.short	0x0100
        /*02a2*/ 	.byte	0x04
	.zero		1


	//   ....[27]....
        /*02a4*/ 	.word	0x00000c20
        /*02a8*/ 	.word	0x000000ff
        /*02ac*/ 	.word	0x000000f0
        /*02b0*/ 	.short	0x0100
        /*02b2*/ 	.byte	0x04
	.zero		1


	//   ....[28]....
        /*02b4*/ 	.word	0x00000c30
        /*02b8*/ 	.word	0x000000ff
        /*02bc*/ 	.word	0x000000d8
        /*02c0*/ 	.short	0x0100
        /*02c2*/ 	.byte	0x04
	.zero		1


	//   ....[29]....
        /*02c4*/ 	.word	0x00000c40
        /*02c8*/ 	.word	0x000000ff
        /*02cc*/ 	.word	0x000000f8
        /*02d0*/ 	.short	0x0100
        /*02d2*/ 	.byte	0x04
	.zero		1


	//   ....[30]....
        /*02d4*/ 	.word	0x00000c50
        /*02d8*/ 	.word	0x000000ff
        /*02dc*/ 	.word	0x000000e0
        /*02e0*/ 	.short	0x0100
        /*02e2*/ 	.byte	0x04
	.zero		1


	//   ....[31]....
        /*02e4*/ 	.word	0x00000c60
        /*02e8*/ 	.word	0x000000ff
        /*02ec*/ 	.word	0x00000100
        /*02f0*/ 	.short	0x0100
        /*02f2*/ 	.byte	0x04
	.zero		1


	//   ....[32]....
        /*02f4*/ 	.word	0x00000c70
        /*02f8*/ 	.word	0x000000ff
        /*02fc*/ 	.word	0x000000e8
        /*0300*/ 	.short	0x0100
        /*0302*/ 	.byte	0x04
	.zero		1


	//   ....[33]....
        /*0304*/ 	.word	0x00000c80
        /*0308*/ 	.word	0x000000ff
        /*030c*/ 	.word	0x00000108
        /*0310*/ 	.short	0x0100
        /*0312*/ 	.byte	0x04
	.zero		1


	//   ....[34]....
        /*0314*/ 	.word	0x00000d70
        /*0318*/ 	.word	0x000000ff
        /*031c*/ 	.word	0x00000110
        /*0320*/ 	.short	0x0100
        /*0322*/ 	.byte	0x04
	.zero		1


	//   ....[35]....
        /*0324*/ 	.word	0x00000d80
        /*0328*/ 	.word	0x000000ff
        /*032c*/ 	.word	0x00000120
        /*0330*/ 	.short	0x0100
        /*0332*/ 	.byte	0x04
	.zero		1


	//   ....[36]....
        /*0334*/ 	.word	0x00000d90
        /*0338*/ 	.word	0x000000ff
        /*033c*/ 	.word	0x00000118
        /*0340*/ 	.short	0x0100
        /*0342*/ 	.byte	0x04
	.zero		1


	//   ....[37]....
        /*0344*/ 	.word	0x00000da0
        /*0348*/ 	.word	0x000000ff
        /*034c*/ 	.word	0x00000128
        /*0350*/ 	.short	0x0100
        /*0352*/ 	.byte	0x04
	.zero		1


	//   ....[38]....
        /*0354*/ 	.word	0x000018d0
        /*0358*/ 	.word	0x00000000
        /*035c*/ 	.word	0x00000120
        /*0360*/ 	.short	0x010a
        /*0362*/ 	.byte	0xff
	.zero		1


	//   ....[39]....
        /*0364*/ 	.word	0x000018f0
        /*0368*/ 	.word	0x00000000
        /*036c*/ 	.word	0x00000110
        /*0370*/ 	.short	0x0101
        /*0372*/ 	.byte	0xff
	.zero		1


	//   ....[40]....
        /*0374*/ 	.word	0x000019b0
        /*0378*/ 	.word	0x000000ff
        /*037c*/ 	.word	0x00000040
        /*0380*/ 	.short	0x010a
        /*0382*/ 	.byte	0x04
	.zero		1


	//   ....[41]....
        /*0384*/ 	.word	0x00001a30
        /*0388*/ 	.word	0x000000ff
        /*038c*/ 	.word	0x00000040
        /*0390*/ 	.short	0x010a
        /*0392*/ 	.byte	0x21
	.zero		1


	//   ....[42]....
        /*0394*/ 	.word	0x00001bc0
        /*0398*/ 	.word	0x000000ff
        /*039c*/ 	.word	0x00000040
        /*03a0*/ 	.short	0x010a
        /*03a2*/ 	.byte	0x08
	.zero		1


	//   ....[43]....
        /*03a4*/ 	.word	0x00001ce0
        /*03a8*/ 	.word	0x000000ff
        /*03ac*/ 	.word	0x000000a8
        /*03b0*/ 	.short	0x0101
        /*03b2*/ 	.byte	0x07
	.zero		1


	//   ....[44]....
        /*03b4*/ 	.word	0x00001d00
        /*03b8*/ 	.word	0x000000ff
        /*03bc*/ 	.word	0x00000040
        /*03c0*/ 	.short	0x010a
        /*03c2*/ 	.byte	0x04
	.zero		1


	//   ....[45]....
        /*03c4*/ 	.word	0x00001d80
        /*03c8*/ 	.word	0x000000ff
        /*03cc*/ 	.word	0x00000040
        /*03d0*/ 	.short	0x010a
        /*03d2*/ 	.byte	0x09
	.zero		1


	//   ....[46]....
        /*03d4*/ 	.word	0x00001f20
        /*03d8*/ 	.word	0x000000ff
        /*03dc*/ 	.word	0x00000040
        /*03e0*/ 	.short	0x010a
        /*03e2*/ 	.byte	0x06
	.zero		1


	//   ....[47]....
        /*03e4*/ 	.word	0x00002050
        /*03e8*/ 	.word	0x00000003
        /*03ec*/ 	.word	0x000000b0
        /*03f0*/ 	.short	0x010a
        /*03f2*/ 	.byte	0xff
	.zero		1


	//   ....[48]....
        /*03f4*/ 	.word	0x000021a0
        /*03f8*/ 	.word	0x00000000
        /*03fc*/ 	.word	0x00000000
        /*0400*/ 	.short	0x0101
        /*0402*/ 	.byte	0xff
	.zero		1


	//   ....[49]....
        /*0404*/ 	.word	0x00002740
        /*0408*/ 	.word	0x000000ff
        /*040c*/ 	.word	0x00000000
        /*0410*/ 	.short	0x010a
        /*0412*/ 	.byte	0x04
	.zero		1


	//   ....[50]....
        /*0414*/ 	.word	0x000027d0
        /*0418*/ 	.word	0x000000ff
        /*041c*/ 	.word	0x00000000
        /*0420*/ 	.short	0x010a
        /*0422*/ 	.byte	0x05
	.zero		1


	//   ....[51]....
        /*0424*/ 	.word	0x00002860
        /*0428*/ 	.word	0x000000ff
        /*042c*/ 	.word	0x00000000
        /*0430*/ 	.short	0x010a
        /*0432*/ 	.byte	0x05
	.zero		1


	//   ....[52]....
        /*0434*/ 	.word	0x000028f0
        /*0438*/ 	.word	0x000000ff
        /*043c*/ 	.word	0x00000000
        /*0440*/ 	.short	0x010a
        /*0442*/ 	.byte	0x05
	.zero		1


	//   ....[53]....
        /*0444*/ 	.word	0x00002980
        /*0448*/ 	.word	0x000000ff
        /*044c*/ 	.word	0x00000000
        /*0450*/ 	.short	0x010a
        /*0452*/ 	.byte	0x05
	.zero		1


	//   ....[54]....
        /*0454*/ 	.word	0x00002a10
        /*0458*/ 	.word	0x000000ff
        /*045c*/ 	.word	0x00000000
        /*0460*/ 	.short	0x010a
        /*0462*/ 	.byte	0x05
	.zero		1


	//   ....[55]....
        /*0464*/ 	.word	0x00002aa0
        /*0468*/ 	.word	0x000000ff
        /*046c*/ 	.word	0x00000000
        /*0470*/ 	.short	0x010a
        /*0472*/ 	.byte	0x05
	.zero		1


	//   ....[56]....
        /*0474*/ 	.word	0x00002b40
        /*0478*/ 	.word	0x00000000
        /*047c*/ 	.word	0x00000000
        /*0480*/ 	.short	0x010a
        /*0482*/ 	.byte	0xff
	.zero		1


	//   ....[57]....
        /*0484*/ 	.word	0x00002c80
        /*0488*/ 	.word	0x00000002
        /*048c*/ 	.word	0x00000110
        /*0490*/ 	.short	0x010a
        /*0492*/ 	.byte	0xff
	.zero		1


	//   ....[58]....
        /*0494*/ 	.word	0x00002ce0
        /*0498*/ 	.word	0x00000004
        /*049c*/ 	.word	0x00000000
        /*04a0*/ 	.short	0x0101
        /*04a2*/ 	.byte	0xff
	.zero		1


	//   ....[59]....
        /*04a4*/ 	.word	0x00002d00
        /*04a8*/ 	.word	0x000000ff
        /*04ac*/ 	.word	0x000000c0
        /*04b0*/ 	.short	0x010a
        /*04b2*/ 	.byte	0x04
	.zero		1


	//   ....[60]....
        /*04b4*/ 	.word	0x00002e20
        /*04b8*/ 	.word	0x00000002
        /*04bc*/ 	.word	0x000000b0
        /*04c0*/ 	.short	0x010a
        /*04c2*/ 	.byte	0xff
	.zero		1


	//   ....[61]....
        /*04c4*/ 	.word	0x00002f30
        /*04c8*/ 	.word	0x00000002
        /*04cc*/ 	.word	0x00000000
        /*04d0*/ 	.short	0x0101
        /*04d2*/ 	.byte	0xff
	.zero		1


	//   ....[62]....
        /*04d4*/ 	.word	0x00002fc0
        /*04d8*/ 	.word	0x000000ff
        /*04dc*/ 	.word	0x000000c0
        /*04e0*/ 	.short	0x0106
        /*04e2*/ 	.byte	0x04
	.zero		1


	//   ....[63]....
        /*04e4*/ 	.word	0x00002fe0
        /*04e8*/ 	.word	0x000000ff
        /*04ec*/ 	.word	0x000000c0
        /*04f0*/ 	.short	0x010a
        /*04f2*/ 	.byte	0x04
	.zero		1


	//   ....[64]....
        /*04f4*/ 	.word	0x00003070
        /*04f8*/ 	.word	0x000000ff
        /*04fc*/ 	.word	0x000000c0
        /*0500*/ 	.short	0x0106
        /*0502*/ 	.byte	0x07
	.zero		1


	//   ....[65]....
        /*0504*/ 	.word	0x000030b0
        /*0508*/ 	.word	0x00000000
        /*050c*/ 	.word	0x000000c0
        /*0510*/ 	.short	0x010a
        /*0512*/ 	.byte	0xff
	.zero		1


	//   ....[66]....
        /*0514*/ 	.word	0x00003610
        /*0518*/ 	.word	0x00000000
        /*051c*/ 	.word	0x000000b0
        /*0520*/ 	.short	0x010a
        /*0522*/ 	.byte	0xff
	.zero		1


	//   ....[67]....
        /*0524*/ 	.word	0x00003710
        /*0528*/ 	.word	0x00000003
        /*052c*/ 	.word	0x00000000
        /*0530*/ 	.short	0x0101
        /*0532*/ 	.byte	0xff
	.zero		1


	//   ....[68]....
        /*0534*/ 	.word	0x00003720
        /*0538*/ 	.word	0x000000ff
        /*053c*/ 	.word	0x00000000
        /*0540*/ 	.short	0x010a
        /*0542*/ 	.byte	0x04
	.zero		1


	//   ....[69]....
        /*0544*/ 	.word	0x000037a0
        /*0548*/ 	.word	0x000000ff
        /*054c*/ 	.word	0x000000f0
        /*0550*/ 	.short	0x010a
        /*0552*/ 	.byte	0x1f
	.zero		1


	//   ....[70]....
        /*0554*/ 	.word	0x00003880
        /*0558*/ 	.word	0x000000ff
        /*055c*/ 	.word	0x00000000
        /*0560*/ 	.short	0x010a
        /*0562*/ 	.byte	0x05
	.zero		1


	//   ....[71]....
        /*0564*/ 	.word	0x000039c0
        /*0568*/ 	.word	0x000000ff
        /*056c*/ 	.word	0x00000000
        /*0570*/ 	.short	0x010a
        /*0572*/ 	.byte	0x04
	.zero		1


	//   ....[72]....
        /*0574*/ 	.word	0x00003c50
        /*0578*/ 	.word	0x000000ff
        /*057c*/ 	.word	0x00000000
        /*0580*/ 	.short	0x010a
        /*0582*/ 	.byte	0x04
	.zero		1


	//   ....[73]....
        /*0584*/ 	.word	0x00003ce0
        /*0588*/ 	.word	0x000000ff
        /*058c*/ 	.word	0x00000000
        /*0590*/ 	.short	0x010a
        /*0592*/ 	.byte	0x05
	.zero		1


	//   ....[74]....
        /*0594*/ 	.word	0x00003d70
        /*0598*/ 	.word	0x000000ff
        /*059c*/ 	.word	0x00000000
        /*05a0*/ 	.short	0x010a
        /*05a2*/ 	.byte	0x05
	.zero		1


	//   ....[75]....
        /*05a4*/ 	.word	0x00003e00
        /*05a8*/ 	.word	0x000000ff
        /*05ac*/ 	.word	0x00000000
        /*05b0*/ 	.short	0x010a
        /*05b2*/ 	.byte	0x04
	.zero		1


	//   ....[76]....
        /*05b4*/ 	.word	0x00004320
        /*05b8*/ 	.word	0x00000008
        /*05bc*/ 	.word	0x000000b0
        /*05c0*/ 	.short	0x010a
        /*05c2*/ 	.byte	0xff
	.zero		1


	//   ....[77]....
        /*05c4*/ 	.word	0x00004490
        /*05c8*/ 	.word	0x00000000
        /*05cc*/ 	.word	0x00000000
        /*05d0*/ 	.short	0x0101
        /*05d2*/ 	.byte	0xff
	.zero		1


	//   ....[78]....
        /*05d4*/ 	.word	0x00004970
        /*05d8*/ 	.word	0x000000ff
        /*05dc*/ 	.word	0x000000a8
        /*05e0*/ 	.short	0x010a
        /*05e2*/ 	.byte	0x15
	.zero		1


	//   ....[79]....
        /*05e4*/ 	.word	0x00004b00
        /*05e8*/ 	.word	0x000000ff
        /*05ec*/ 	.word	0x00000090
        /*05f0*/ 	.short	0x010a
        /*05f2*/ 	.byte	0x15
	.zero		1


	//   ....[80]....
        /*05f4*/ 	.word	0x00004c70
        /*05f8*/ 	.word	0x000000ff
        /*05fc*/ 	.word	0x00000080
        /*0600*/ 	.short	0x010b
        /*0602*/ 	.byte	0x15
	.zero		1


	//   ....[81]....
        /*0604*/ 	.word	0x00004c80
        /*0608*/ 	.word	0x000000ff
        /*060c*/ 	.word	0x00000000
        /*0610*/ 	.short	0x0101
        /*0612*/ 	.byte	0x27
	.zero		1


	//   ....[82]....
        /*0614*/ 	.word	0x00004c90
        /*0618*/ 	.word	0x000000ff
        /*061c*/ 	.word	0x00000098
        /*0620*/ 	.short	0x010a
        /*0622*/ 	.byte	0x15
	.zero		1


	//   ....[83]....
        /*0624*/ 	.word	0x00004e70
        /*0628*/ 	.word	0x000000ff
        /*062c*/ 	.word	0x00000088
        /*0630*/ 	.short	0x010b
        /*0632*/ 	.byte	0x15
	.zero		1


	//   ....[84]....
        /*0634*/ 	.word	0x00004e80
        /*0638*/ 	.word	0x000000ff
        /*063c*/ 	.word	0x00000000
        /*0640*/ 	.short	0x0101
        /*0642*/ 	.byte	0x26
	.zero		1


	//   ....[85]....
        /*0644*/ 	.word	0x00004eb0
        /*0648*/ 	.word	0x000000ff
        /*064c*/ 	.word	0x00000090
        /*0650*/ 	.short	0x010a
        /*0652*/ 	.byte	0x15
	.zero		1


	//   ....[86]....
        /*0654*/ 	.word	0x00004ef0
        /*0658*/ 	.word	0x00000000
        /*065c*/ 	.word	0x00000098
        /*0660*/ 	.short	0x010a
        /*0662*/ 	.byte	0xff
	.zero		1


	//   ....[87]....
        /*0664*/ 	.word	0x00005220
        /*0668*/ 	.word	0x00000003
        /*066c*/ 	.word	0x000000b0
        /*0670*/ 	.short	0x010a
        /*0672*/ 	.byte	0xff
	.zero		1


	//   ....[88]....
        /*0674*/ 	.word	0x000053a0
        /*0678*/ 	.word	0x00000000
        /*067c*/ 	.word	0x00000000
        /*0680*/ 	.short	0x0101
        /*0682*/ 	.byte	0xff
	.zero		1


	//   ....[89]....
        /*0684*/ 	.word	0x00005ee0
        /*0688*/ 	.word	0x00000002
        /*068c*/ 	.word	0x00000080
        /*0690*/ 	.short	0x010a
        /*0692*/ 	.byte	0xff
	.zero		1


	//   ....[90]....
        /*0694*/ 	.word	0x00005f50
        /*0698*/ 	.word	0x00000064
        /*069c*/ 	.word	0x000000d0
        /*06a0*/ 	.short	0x010a
        /*06a2*/ 	.byte	0xff
	.zero		1


	//   ....[91]....
        /*06a4*/ 	.word	0x00006040
        /*06a8*/ 	.word	0x00000002
        /*06ac*/ 	.word	0x00000080
        /*06b0*/ 	.short	0x010a
        /*06b2*/ 	.byte	0xff
	.zero		1


	//   ....[92]....
        /*06b4*/ 	.word	0x00006150
        /*06b8*/ 	.word	0x00000000
        /*06bc*/ 	.word	0x00000000
        /*06c0*/ 	.short	0x0101
        /*06c2*/ 	.byte	0xff
	.zero		1


	//   ....[93]....
        /*06c4*/ 	.word	0x000061d0
        /*06c8*/ 	.word	0x00000064
        /*06cc*/ 	.word	0x000000d0
        /*06d0*/ 	.short	0x010a
        /*06d2*/ 	.byte	0xff
	.zero		1


	//   ....[94]....
        /*06d4*/ 	.word	0x00006d20
        /*06d8*/ 	.word	0x0000006d
        /*06dc*/ 	.word	0x00000080
        /*06e0*/ 	.short	0x010a
        /*06e2*/ 	.byte	0xff
	.zero		1


	//   ....[95]....
        /*06e4*/ 	.word	0x00006df0
        /*06e8*/ 	.word	0x0000006d
        /*06ec*/ 	.word	0x00000080
        /*06f0*/ 	.short	0x010a
        /*06f2*/ 	.byte	0xff
	.zero		1


	//   ....[96]....
        /*06f4*/ 	.word	0x00006f00
        /*06f8*/ 	.word	0x00000000
        /*06fc*/ 	.word	0x00000000
        /*0700*/ 	.short	0x0101
        /*0702*/ 	.byte	0xff
	.zero		1


	//   ....[97]....
        /*0704*/ 	.word	0x00007390
        /*0708*/ 	.word	0x000000ff
        /*070c*/ 	.word	0x00000000
        /*0710*/ 	.short	0x0101
        /*0712*/ 	.byte	0x04
	.zero		1


	//   ....[98]....
        /*0714*/ 	.word	0x00007ba0
        /*0718*/ 	.word	0x00000000
        /*071c*/ 	.word	0x00000120
        /*0720*/ 	.short	0x010a
        /*0722*/ 	.byte	0xff
	.zero		1


	//   ....[99]....
        /*0724*/ 	.word	0x00007c00
        /*0728*/ 	.word	0x00000000
        /*072c*/ 	.word	0x00000040
        /*0730*/ 	.short	0x010a
        /*0732*/ 	.byte	0xff
	.zero		1


	//   ....[100]....
        /*0734*/ 	.word	0x00007c60
        /*0738*/ 	.word	0x00000000
        /*073c*/ 	.word	0x00000040
        /*0740*/ 	.short	0x010a
        /*0742*/ 	.byte	0xff
	.zero		1


	//   ....[101]....
        /*0744*/ 	.word	0x00007cb0
        /*0748*/ 	.word	0x00000003
        /*074c*/ 	.word	0x000000b0
        /*0750*/ 	.short	0x010a
        /*0752*/ 	.byte	0xff
	.zero		1


	//   ....[102]....
        /*0754*/ 	.word	0x00007d10
        /*0758*/ 	.word	0x00000000
        /*075c*/ 	.word	0x00000000
        /*0760*/ 	.short	0x010a
        /*0762*/ 	.byte	0xff
	.zero		1


	//   ....[103]....
        /*0764*/ 	.word	0x00007d70
        /*0768*/ 	.word	0x00000000
        /*076c*/ 	.word	0x00000000
        /*0770*/ 	.short	0x010a
        /*0772*/ 	.byte	0xff
	.zero		1


	//   ....[104]....
        /*0774*/ 	.word	0x00007dd0
        /*0778*/ 	.word	0x00000000
        /*077c*/ 	.word	0x00000000
        /*0780*/ 	.short	0x010a
        /*0782*/ 	.byte	0xff
	.zero		1


	//   ....[105]....
        /*0784*/ 	.word	0x00007e30
        /*0788*/ 	.word	0x00000000
        /*078c*/ 	.word	0x00000000
        /*0790*/ 	.short	0x010a
        /*0792*/ 	.byte	0xff
	.zero		1


	//   ....[106]....
        /*0794*/ 	.word	0x00007e90
        /*0798*/ 	.word	0x00000000
        /*079c*/ 	.word	0x00000000
        /*07a0*/ 	.short	0x010a
        /*07a2*/ 	.byte	0xff
	.zero		1


	//   ....[107]....
        /*07a4*/ 	.word	0x00007ef0
        /*07a8*/ 	.word	0x00000000
        /*07ac*/ 	.word	0x00000000
        /*07b0*/ 	.short	0x010a
        /*07b2*/ 	.byte	0xff
	.zero		1


	//   ....[108]....
        /*07b4*/ 	.word	0x00007f50
        /*07b8*/ 	.word	0x00000000
        /*07bc*/ 	.word	0x00000000
        /*07c0*/ 	.short	0x010a
        /*07c2*/ 	.byte	0xff
	.zero		1


	//   ....[109]....
        /*07c4*/ 	.word	0x00007fa0
        /*07c8*/ 	.word	0x00000002
        /*07cc*/ 	.word	0x00000110
        /*07d0*/ 	.short	0x010a
        /*07d2*/ 	.byte	0xff
	.zero		1


	//   ....[110]....
        /*07d4*/ 	.word	0x00008000
        /*07d8*/ 	.word	0x00000002
        /*07dc*/ 	.word	0x000000c0
        /*07e0*/ 	.short	0x010a
        /*07e2*/ 	.byte	0xff
	.zero		1


	//   ....[111]....
        /*07e4*/ 	.word	0x00008050
        /*07e8*/ 	.word	0x00000002
        /*07ec*/ 	.word	0x000000b0
        /*07f0*/ 	.short	0x010a
        /*07f2*/ 	.byte	0xff
	.zero		1


	//   ....[112]....
        /*07f4*/ 	.word	0x000080b0
        /*07f8*/ 	.word	0x00000000
        /*07fc*/ 	.word	0x000000c0
        /*0800*/ 	.short	0x010a
        /*0802*/ 	.byte	0xff
	.zero		1


	//   ....[113]....
        /*0804*/ 	.word	0x00008100
        /*0808*/ 	.word	0x00000000
        /*080c*/ 	.word	0x000000b0
        /*0810*/ 	.short	0x010a
        /*0812*/ 	.byte	0xff
	.zero		1


	//   ....[114]....
        /*0814*/ 	.word	0x00008160
        /*0818*/ 	.word	0x00000003
        /*081c*/ 	.word	0x000000f0
        /*0820*/ 	.short	0x010a
        /*0822*/ 	.byte	0xff
	.zero		1


	//   ....[115]....
        /*0824*/ 	.word	0x000081c0
        /*0828*/ 	.word	0x00000000
        /*082c*/ 	.word	0x00000000
        /*0830*/ 	.short	0x010a
        /*0832*/ 	.byte	0xff
	.zero		1


	//   ....[116]....
        /*0834*/ 	.word	0x00008220
        /*0838*/ 	.word	0x00000000
        /*083c*/ 	.word	0x00000000
        /*0840*/ 	.short	0x010a
        /*0842*/ 	.byte	0xff
	.zero		1


	//   ....[117]....
        /*0844*/ 	.word	0x00008280
        /*0848*/ 	.word	0x00000000
        /*084c*/ 	.word	0x00000000
        /*0850*/ 	.short	0x010a
        /*0852*/ 	.byte	0xff
	.zero		1


	//   ....[118]....
        /*0854*/ 	.word	0x000082e0
        /*0858*/ 	.word	0x00000000
        /*085c*/ 	.word	0x00000000
        /*0860*/ 	.short	0x010a
        /*0862*/ 	.byte	0xff
	.zero		1


	//   ....[119]....
        /*0864*/ 	.word	0x00008340
        /*0868*/ 	.word	0x00000000
        /*086c*/ 	.word	0x00000000
        /*0870*/ 	.short	0x010a
        /*0872*/ 	.byte	0xff
	.zero		1


	//   ....[120]....
        /*0874*/ 	.word	0x00008390
        /*0878*/ 	.word	0x00000008
        /*087c*/ 	.word	0x000000b0
        /*0880*/ 	.short	0x010a
        /*0882*/ 	.byte	0xff
	.zero		1


	//   ....[121]....
        /*0884*/ 	.word	0x000083f0
        /*0888*/ 	.word	0x00000000
        /*088c*/ 	.word	0x000000a8
        /*0890*/ 	.short	0x010a
        /*0892*/ 	.byte	0xff
	.zero		1


	//   ....[122]....
        /*0894*/ 	.word	0x00008450
        /*0898*/ 	.word	0x00000005
        /*089c*/ 	.word	0x00000090
        /*08a0*/ 	.short	0x010a
        /*08a2*/ 	.byte	0xff
	.zero		1


	//   ....[123]....
        /*08a4*/ 	.word	0x000084b0
        /*08a8*/ 	.word	0x00000005
        /*08ac*/ 	.word	0x00000098
        /*08b0*/ 	.short	0x010a
        /*08b2*/ 	.byte	0xff
	.zero		1


	//   ....[124]....
        /*08b4*/ 	.word	0x00008510
        /*08b8*/ 	.word	0x00000000
        /*08bc*/ 	.word	0x00000090
        /*08c0*/ 	.short	0x010a
        /*08c2*/ 	.byte	0xff
	.zero		1


	//   ....[125]....
        /*08c4*/ 	.word	0x00008560
        /*08c8*/ 	.word	0x00000003
        /*08cc*/ 	.word	0x000000b0
        /*08d0*/ 	.short	0x010a
        /*08d2*/ 	.byte	0xff
	.zero		1


	//   ....[126]....
        /*08d4*/ 	.word	0x000085b0
        /*08d8*/ 	.word	0x00000002
        /*08dc*/ 	.word	0x00000080
        /*08e0*/ 	.short	0x010a
        /*08e2*/ 	.byte	0xff
	.zero		1


	//   ....[127]....
        /*08e4*/ 	.word	0x00008600
        /*08e8*/ 	.word	0x00000064
        /*08ec*/ 	.word	0x000000d0
        /*08f0*/ 	.short	0x010a
        /*08f2*/ 	.byte	0xff
	.zero		1


	//   ....[128]....
        /*08f4*/ 	.word	0x00008650
        /*08f8*/ 	.word	0x0000006d
        /*08fc*/ 	.word	0x00000080
        /*0900*/ 	.short	0x010a
        /*0902*/ 	.byte	0xff
	.zero		1


	//----- nvinfo : EIATTR_NUM_MBARRIERS
	.align		4
.L_47:
        /*0904*/ 	.byte	0x03, 0x38
        /*0906*/ 	.short	0x0026


	//----- nvinfo : EIATTR_EXIT_INSTR_OFFSETS
	.align		4
        /*0908*/ 	.byte	0x04, 0x1c
        /*090a*/ 	.short	(.L_49 - .L_48)


	//   ....[0]....
.L_48:
        /*090c*/ 	.word	0x00002b70


	//   ....[1]....
        /*0910*/ 	.word	0x00003080


	//   ....[2]....
        /*0914*/ 	.word	0x000030e0


	//   ....[3]....
        /*0918*/ 	.word	0x00004060


	//   ....[4]....
        /*091c*/ 	.word	0x00004f20


	//   ....[5]....
        /*0920*/ 	.word	0x00004f60


	//   ....[6]....
        /*0924*/ 	.word	0x00007b90


	//----- nvinfo : EIATTR_MAX_THREADS
	.align		4
.L_49:
        /*0928*/ 	.byte	0x04, 0x05
        /*092a*/ 	.short	(.L_51 - .L_50)
.L_50:
        /*092c*/ 	.word	0x00000100
        /*0930*/ 	.word	0x00000001
        /*0934*/ 	.word	0x00000001


	//----- nvinfo : EIATTR_CRS_STACK_SIZE
	.align		4
.L_51:
        /*0938*/ 	.byte	0x04, 0x1e
        /*093a*/ 	.short	(.L_53 - .L_52)
.L_52:
        /*093c*/ 	.word	0x00000000


	//----- nvinfo : EIATTR_CBANK_PARAM_SIZE
	.align		4
.L_53:
        /*0940*/ 	.byte	0x03, 0x19
        /*0942*/ 	.short	0x0800


	//----- nvinfo : EIATTR_PARAM_CBANK
	.align		4
        /*0944*/ 	.byte	0x04, 0x0a
        /*0946*/ 	.short	(.L_55 - .L_54)
	.align		4
.L_54:
        /*0948*/ 	.word	index@(.nv.constant0._ZN7cutlass13device_kernelINS_4gemm6kernel13GemmUniversalIN4cute5tupleIJiiiiEEENS1_10collective13CollectiveMmaINS1_35MainloopSm100TmaUmmaWarpSpecializedILi8ELi2ELi4ENS5_IJNS4_1CILi2EEENSA_ILi1EEESC_EEEEENS5_IJNSA_ILi64EEENSA_ILi128EEESG_EEENS_12float_e4m3_tENS5_IJlSC_lEEESI_SJ_NS4_8TiledMMAINS4_8MMA_AtomIJNS4_10MMA_TraitsINS4_19SM100_MMA_F8F6F4_SSEJSI_SI_fSF_SG_NS4_17integral_constantINS4_4UMMA5MajorELSQ_0EEESR_NSO_INSP_7ScaleInELSS_0EEEST_EEEEEENS4_6LayoutINS5_IJSC_SC_SC_EEENS5_IJNSA_ILi0EEESY_SY_EEEEENS5_IJNS4_10UnderscoreES11_S11_EEEEENS4_13SM90_TMA_LOADENS4_14ComposedLayoutINS4_7SwizzleILi3ELi4ELi3EEENS4_18smem_ptr_flag_bitsILi8EEENSW_INS5_IJNSA_ILi8EEESG_EEENS5_IJSG_SC_EEEEEEEvNS4_8identityENS4_23SM90_TMA_LOAD_MULTICASTES1E_vS1F_EENS_8epilogue10collective18CollectiveEpilogueINS1I_23Sm100TmaWarpSpecializedILi2ELi2ELi32ELb0ELb0EEEJSH_NS5_IJNSW_ISF_SC_EES1N_EEESI_SJ_SI_SJ_NS1I_6fusion15FusionCallbacksIS1M_NS1P_17LinearCombinationISI_fSI_fLNS_15FloatRoundStyleE2EEESH_S1O_JEEENS4_5SM1004TMEM4LOAD26SM100_TMEM_LOAD_16dp32b32xES14_NS15_INS16_ILi2ELi4ELi3EEES19_NSW_INS5_IJS1A_SF_EEENS5_IJSF_SC_EEEEEEENS4_39AutoVectorizingCopyWithAssumedAlignmentILi128EEENS4_14SM90_TMA_STOREES23_S25_S25_EEEvvEEEEvNT_6ParamsE)
        /*094c*/ 	.short	0x0380
        /*094e*/ 	.short	0x0800


	//----- nvinfo : EIATTR_SW_WAR
	.align		4
.L_55:
        /*0950*/ 	.byte	0x04, 0x36
        /*0952*/ 	.short	(.L_57 - .L_56)
.L_56:
        /*0954*/ 	.word	0x00000008
.L_57:


//--------------------- .nv.callgraph             --------------------------
	.section	.nv.callgraph,"",@"SHT_CUDA_CALLGRAPH"
	.align	4
	.sectionentsize	8
	.align		4
        /*0000*/ 	.word	0x00000000
	.align		4
        /*0004*/ 	.word	0xffffffff
	.align		4
        /*0008*/ 	.word	index@(_ZN7cutlass13device_kernelINS_4gemm6kernel13GemmUniversalIN4cute5tupleIJiiiiEEENS1_10collective13CollectiveMmaINS1_35MainloopSm100TmaUmmaWarpSpecializedILi8ELi2ELi4ENS5_IJNS4_1CILi2EEENSA_ILi1EEESC_EEEEENS5_IJNSA_ILi64EEENSA_ILi128EEESG_EEENS_12float_e4m3_tENS5_IJlSC_lEEESI_SJ_NS4_8TiledMMAINS4_8MMA_AtomIJNS4_10MMA_TraitsINS4_19SM100_MMA_F8F6F4_SSEJSI_SI_fSF_SG_NS4_17integral_constantINS4_4UMMA5MajorELSQ_0EEESR_NSO_INSP_7ScaleInELSS_0EEEST_EEEEEENS4_6LayoutINS5_IJSC_SC_SC_EEENS5_IJNSA_ILi0EEESY_SY_EEEEENS5_IJNS4_10UnderscoreES11_S11_EEEEENS4_13SM90_TMA_LOADENS4_14ComposedLayoutINS4_7SwizzleILi3ELi4ELi3EEENS4_18smem_ptr_flag_bitsILi8EEENSW_INS5_IJNSA_ILi8EEESG_EEENS5_IJSG_SC_EEEEEEEvNS4_8identityENS4_23SM90_TMA_LOAD_MULTICASTES1E_vS1F_EENS_8epilogue10collective18CollectiveEpilogueINS1I_23Sm100TmaWarpSpecializedILi2ELi2ELi32ELb0ELb0EEEJSH_NS5_IJNSW_ISF_SC_EES1N_EEESI_SJ_SI_SJ_NS1I_6fusion15FusionCallbacksIS1M_NS1P_17LinearCombinationISI_fSI_fLNS_15FloatRoundStyleE2EEESH_S1O_JEEENS4_5SM1004TMEM4LOAD26SM100_TMEM_LOAD_16dp32b32xES14_NS15_INS16_ILi2ELi4ELi3EEES19_NSW_INS5_IJS1A_SF_EEENS5_IJSF_SC_EEEEEEENS4_39AutoVectorizingCopyWithAssumedAlignmentILi128EEENS4_14SM90_TMA_STOREES23_S25_S25_EEEvvEEEEvNT_6ParamsE)
	.align		4
        /*000c*/ 	.word	index@(__assertfail)
	.align		4
        /*0010*/ 	.word	0x00000000
	.align		4
        /*0014*/ 	.word	0xfffffffe
	.align		4
        /*0018*/ 	.word	0x00000000
	.align		4
        /*001c*/ 	.word	0xfffffffd
	.align		4
        /*0020*/ 	.word	0x00000000
	.align		4
        /*0024*/ 	.word	0xfffffffc


//--------------------- .nv.constant4             --------------------------
	.section	.nv.constant4,"a",@progbits
	.align	8
	.align		8
.nv.constant4:
        /*0000*/ 	.dword	__assertfail
	.align		8
        /*0008*/ 	.dword	__unnamed_1
	.align		8
        /*0010*/ 	.dword	__unnamed_2
	.align		8
        /*0018*/ 	.dword	_ZN39_INTERNAL_18c020c3_4_k_cu_3fac87e5_81624cuda3std3__45__cpo5beginE
	.align		8
        /*0020*/ 	.dword	_ZN39_INTERNAL_18c020c3_4_k_cu_3fac87e5_81624cuda3std3__45__cpo3endE
	.align		8
        /*0028*/ 	.dword	_ZN39_INTERNAL_18c020c3_4_k_cu_3fac87e5_81624cuda3std3__45__cpo6cbeginE
	.align		8
        /*0030*/ 	.dword	_ZN39_INTERNAL_18c020c3_4_k_cu_3fac87e5_81624cuda3std3__45__cpo4cendE
	.align		8
        /*0038*/ 	.dword	_ZN39_INTERNAL_18c020c3_4_k_cu_3fac87e5_81624cuda3std3__441_GLOBAL__N__18c020c3_4_k_cu_3fac87e5_81626ignoreE
	.align		8
        /*0040*/ 	.dword	_ZN39_INTERNAL_18c020c3_4_k_cu_3fac87e5_81624cuda3std3__419piecewise_constructE
	.align		8
        /*0048*/ 	.dword	_ZN39_INTERNAL_18c020c3_4_k_cu_3fac87e5_81624cuda3std3__48in_placeE
	.align		8
        /*0050*/ 	.dword	_ZN39_INTERNAL_18c020c3_4_k_cu_3fac87e5_81624cuda3std6ranges3__45__cpo4swapE
	.align		8
        /*0058*/ 	.dword	_ZN39_INTERNAL_18c020c3_4_k_cu_3fac87e5_81624cuda3std6ranges3__45__cpo9iter_moveE
	.align		8
        /*0060*/ 	.dword	_ZN39_INTERNAL_18c020c3_4_k_cu_3fac87e5_81624cute7productE
	.align		8
        /*0068*/ 	.dword	_ZN39_INTERNAL_18c020c3_4_k_cu_3fac87e5_81624cute1_E
	.align		8
        /*0070*/ 	.dword	$str$25
	.align		8
        /*0078*/ 	.dword	$str$26
	.align		8
        /*0080*/ 	.dword	$str$27
	.align		8
        /*0088*/ 	.dword	$str$28


//--------------------- .text._ZN7cutlass13device_kernelINS_4gemm6kernel13GemmUniversalIN4cute5tupleIJiiiiEEENS1_10collective13CollectiveMmaINS1_35MainloopSm100TmaUmmaWarpSpecializedILi8ELi2ELi4ENS5_IJNS4_1CILi2EEENSA_ILi1EEESC_EEEEENS5_IJNSA_ILi64EEENSA_ILi128EEESG_EEENS_12float_e4m3_tENS5_IJlSC_lEEESI_SJ_NS4_8TiledMMAINS4_8MMA_AtomIJNS4_10MMA_TraitsINS4_19SM100_MMA_F8F6F4_SSEJSI_SI_fSF_SG_NS4_17integral_constantINS4_4UMMA5MajorELSQ_0EEESR_NSO_INSP_7ScaleInELSS_0EEEST_EEEEEENS4_6LayoutINS5_IJSC_SC_SC_EEENS5_IJNSA_ILi0EEESY_SY_EEEEENS5_IJNS4_10UnderscoreES11_S11_EEEEENS4_13SM90_TMA_LOADENS4_14ComposedLayoutINS4_7SwizzleILi3ELi4ELi3EEENS4_18smem_ptr_flag_bitsILi8EEENSW_INS5_IJNSA_ILi8EEESG_EEENS5_IJSG_SC_EEEEEEEvNS4_8identityENS4_23SM90_TMA_LOAD_MULTICASTES1E_vS1F_EENS_8epilogue10collective18CollectiveEpilogueINS1I_23Sm100TmaWarpSpecializedILi2ELi2ELi32ELb0ELb0EEEJSH_NS5_IJNSW_ISF_SC_EES1N_EEESI_SJ_SI_SJ_NS1I_6fusion15FusionCallbacksIS1M_NS1P_17LinearCombinationISI_fSI_fLNS_15FloatRoundStyleE2EEESH_S1O_JEEENS4_5SM1004TMEM4LOAD26SM100_TMEM_LOAD_16dp32b32xES14_NS15_INS16_ILi2ELi4ELi3EEES19_NSW_INS5_IJS1A_SF_EEENS5_IJSF_SC_EEEEEEENS4_39AutoVectorizingCopyWithAssumedAlignmentILi128EEENS4_14SM90_TMA_STOREES23_S25_S25_EEEvvEEEEvNT_6ParamsE --------------------------
	.section	.text._ZN7cutlass13device_kernelINS_4gemm6kernel13GemmUniversalIN4cute5tupleIJiiiiEEENS1_10collective13CollectiveMmaINS1_35MainloopSm100TmaUmmaWarpSpecializedILi8ELi2ELi4ENS5_IJNS4_1CILi2EEENSA_ILi1EEESC_EEEEENS5_IJNSA_ILi64EEENSA_ILi128EEESG_EEENS_12float_e4m3_tENS5_IJlSC_lEEESI_SJ_NS4_8TiledMMAINS4_8MMA_AtomIJNS4_10MMA_TraitsINS4_19SM100_MMA_F8F6F4_SSEJSI_SI_fSF_SG_NS4_17integral_constantINS4_4UMMA5MajorELSQ_0EEESR_NSO_INSP_7ScaleInELSS_0EEEST_EEEEEENS4_6LayoutINS5_IJSC_SC_SC_EEENS5_IJNSA_ILi0EEESY_SY_EEEEENS5_IJNS4_10UnderscoreES11_S11_EEEEENS4_13SM90_TMA_LOADENS4_14ComposedLayoutINS4_7SwizzleILi3ELi4ELi3EEENS4_18smem_ptr_flag_bitsILi8EEENSW_INS5_IJNSA_ILi8EEESG_EEENS5_IJSG_SC_EEEEEEEvNS4_8identityENS4_23SM90_TMA_LOAD_MULTICASTES1E_vS1F_EENS_8epilogue10collective18CollectiveEpilogueINS1I_23Sm100TmaWarpSpecializedILi2ELi2ELi32ELb0ELb0EEEJSH_NS5_IJNSW_ISF_SC_EES1N_EEESI_SJ_SI_SJ_NS1I_6fusion15FusionCallbacksIS1M_NS1P_17LinearCombinationISI_fSI_fLNS_15FloatRoundStyleE2EEESH_S1O_JEEENS4_5SM1004TMEM4LOAD26SM100_TMEM_LOAD_16dp32b32xES14_NS15_INS16_ILi2ELi4ELi3EEES19_NSW_INS5_IJS1A_SF_EEENS5_IJSF_SC_EEEEEEENS4_39AutoVectorizingCopyWithAssumedAlignmentILi128EEENS4_14SM90_TMA_STOREES23_S25_S25_EEEvvEEEEvNT_6ParamsE,"ax",@progbits
	.align	128
.text._ZN7cutlass13device_kernelINS_4gemm6kernel13GemmUniversalIN4cute5tupleIJiiiiEEENS1_10collective13CollectiveMmaINS1_35MainloopSm100TmaUmmaWarpSpecializedILi8ELi2ELi4ENS5_IJNS4_1CILi2EEENSA_ILi1EEESC_EEEEENS5_IJNSA_ILi64EEENSA_ILi128EEESG_EEENS_12float_e4m3_tENS5_IJlSC_lEEESI_SJ_NS4_8TiledMMAINS4_8MMA_AtomIJNS4_10MMA_TraitsINS4_19SM100_MMA_F8F6F4_SSEJSI_SI_fSF_SG_NS4_17integral_constantINS4_4UMMA5MajorELSQ_0EEESR_NSO_INSP_7ScaleInELSS_0EEEST_EEEEEENS4_6LayoutINS5_IJSC_SC_SC_EEENS5_IJNSA_ILi0EEESY_SY_EEEEENS5_IJNS4_10UnderscoreES11_S11_EEEEENS4_13SM90_TMA_LOADENS4_14ComposedLayoutINS4_7SwizzleILi3ELi4ELi3EEENS4_18smem_ptr_flag_bitsILi8EEENSW_INS5_IJNSA_ILi8EEESG_EEENS5_IJSG_SC_EEEEEEEvNS4_8identityENS4_23SM90_TMA_LOAD_MULTICASTES1E_vS1F_EENS_8epilogue10collective18CollectiveEpilogueINS1I_23Sm100TmaWarpSpecializedILi2ELi2ELi32ELb0ELb0EEEJSH_NS5_IJNSW_ISF_SC_EES1N_EEESI_SJ_SI_SJ_NS1I_6fusion15FusionCallbacksIS1M_NS1P_17LinearCombinationISI_fSI_fLNS_15FloatRoundStyleE2EEESH_S1O_JEEENS4_5SM1004TMEM4LOAD26SM100_TMEM_LOAD_16dp32b32xES14_NS15_INS16_ILi2ELi4ELi3EEES19_NSW_INS5_IJS1A_SF_EEENS5_IJSF_SC_EEEEEEENS4_39AutoVectorizingCopyWithAssumedAlignmentILi128EEENS4_14SM90_TMA_STOREES23_S25_S25_EEEvvEEEEvNT_6ParamsE:
        .type           _ZN7cutlass13device_kernelINS_4gemm6kernel13GemmUniversalIN4cute5tupleIJiiiiEEENS1_10collective13CollectiveMmaINS1_35MainloopSm100TmaUmmaWarpSpecializedILi8ELi2ELi4ENS5_IJNS4_1CILi2EEENSA_ILi1EEESC_EEEEENS5_IJNSA_ILi64EEENSA_ILi128EEESG_EEENS_12float_e4m3_tENS5_IJlSC_lEEESI_SJ_NS4_8TiledMMAINS4_8MMA_AtomIJNS4_10MMA_TraitsINS4_19SM100_MMA_F8F6F4_SSEJSI_SI_fSF_SG_NS4_17integral_constantINS4_4UMMA5MajorELSQ_0EEESR_NSO_INSP_7ScaleInELSS_0EEEST_EEEEEENS4_6LayoutINS5_IJSC_SC_SC_EEENS5_IJNSA_ILi0EEESY_SY_EEEEENS5_IJNS4_10UnderscoreES11_S11_EEEEENS4_13SM90_TMA_LOADENS4_14ComposedLayoutINS4_7SwizzleILi3ELi4ELi3EEENS4_18smem_ptr_flag_bitsILi8EEENSW_INS5_IJNSA_ILi8EEESG_EEENS5_IJSG_SC_EEEEEEEvNS4_8identityENS4_23SM90_TMA_LOAD_MULTICASTES1E_vS1F_EENS_8epilogue10collective18CollectiveEpilogueINS1I_23Sm100TmaWarpSpecializedILi2ELi2ELi32ELb0ELb0EEEJSH_NS5_IJNSW_ISF_SC_EES1N_EEESI_SJ_SI_SJ_NS1I_6fusion15FusionCallbacksIS1M_NS1P_17LinearCombinationISI_fSI_fLNS_15FloatRoundStyleE2EEESH_S1O_JEEENS4_5SM1004TMEM4LOAD26SM100_TMEM_LOAD_16dp32b32xES14_NS15_INS16_ILi2ELi4ELi3EEES19_NSW_INS5_IJS1A_SF_EEENS5_IJSF_SC_EEEEEEENS4_39AutoVectorizingCopyWithAssumedAlignmentILi128EEENS4_14SM90_TMA_STOREES23_S25_S25_EEEvvEEEEvNT_6ParamsE,@function
        .size           _ZN7cutlass13device_kernelINS_4gemm6kernel13GemmUniversalIN4cute5tupleIJiiiiEEENS1_10collective13CollectiveMmaINS1_35MainloopSm100TmaUmmaWarpSpecializedILi8ELi2ELi4ENS5_IJNS4_1CILi2EEENSA_ILi1EEESC_EEEEENS5_IJNSA_ILi64EEENSA_ILi128EEESG_EEENS_12float_e4m3_tENS5_IJlSC_lEEESI_SJ_NS4_8TiledMMAINS4_8MMA_AtomIJNS4_10MMA_TraitsINS4_19SM100_MMA_F8F6F4_SSEJSI_SI_fSF_SG_NS4_17integral_constantINS4_4UMMA5MajorELSQ_0EEESR_NSO_INSP_7ScaleInELSS_0EEEST_EEEEEENS4_6LayoutINS5_IJSC_SC_SC_EEENS5_IJNSA_ILi0EEESY_SY_EEEEENS5_IJNS4_10UnderscoreES11_S11_EEEEENS4_13SM90_TMA_LOADENS4_14ComposedLayoutINS4_7SwizzleILi3ELi4ELi3EEENS4_18smem_ptr_flag_bitsILi8EEENSW_INS5_IJNSA_ILi8EEESG_EEENS5_IJSG_SC_EEEEEEEvNS4_8identityENS4_23SM90_TMA_LOAD_MULTICASTES1E_vS1F_EENS_8epilogue10collective18CollectiveEpilogueINS1I_23Sm100TmaWarpSpecializedILi2ELi2ELi32ELb0ELb0EEEJSH_NS5_IJNSW_ISF_SC_EES1N_EEESI_SJ_SI_SJ_NS1I_6fusion15FusionCallbacksIS1M_NS1P_17LinearCombinationISI_fSI_fLNS_15FloatRoundStyleE2EEESH_S1O_JEEENS4_5SM1004TMEM4LOAD26SM100_TMEM_LOAD_16dp32b32xES14_NS15_INS16_ILi2ELi4ELi3EEES19_NSW_INS5_IJS1A_SF_EEENS5_IJSF_SC_EEEEEEENS4_39AutoVectorizingCopyWithAssumedAlignmentILi128EEENS4_14SM90_TMA_STOREES23_S25_S25_EEEvvEEEEvNT_6ParamsE,(.L_x_162 - _ZN7cutlass13device_kernelINS_4gemm6kernel13GemmUniversalIN4cute5tupleIJiiiiEEENS1_10collective13CollectiveMmaINS1_35MainloopSm100TmaUmmaWarpSpecializedILi8ELi2ELi4ENS5_IJNS4_1CILi2EEENSA_ILi1EEESC_EEEEENS5_IJNSA_ILi64EEENSA_ILi128EEESG_EEENS_12float_e4m3_tENS5_IJlSC_lEEESI_SJ_NS4_8TiledMMAINS4_8MMA_AtomIJNS4_10MMA_TraitsINS4_19SM100_MMA_F8F6F4_SSEJSI_SI_fSF_SG_NS4_17integral_constantINS4_4UMMA5MajorELSQ_0EEESR_NSO_INSP_7ScaleInELSS_0EEEST_EEEEEENS4_6LayoutINS5_IJSC_SC_SC_EEENS5_IJNSA_ILi0EEESY_SY_EEEEENS5_IJNS4_10UnderscoreES11_S11_EEEEENS4_13SM90_TMA_LOADENS4_14ComposedLayoutINS4_7SwizzleILi3ELi4ELi3EEENS4_18smem_ptr_flag_bitsILi8EEENSW_INS5_IJNSA_ILi8EEESG_EEENS5_IJSG_SC_EEEEEEEvNS4_8identityENS4_23SM90_TMA_LOAD_MULTICASTES1E_vS1F_EENS_8epilogue10collective18CollectiveEpilogueINS1I_23Sm100TmaWarpSpecializedILi2ELi2ELi32ELb0ELb0EEEJSH_NS5_IJNSW_ISF_SC_EES1N_EEESI_SJ_SI_SJ_NS1I_6fusion15FusionCallbacksIS1M_NS1P_17LinearCombinationISI_fSI_fLNS_15FloatRoundStyleE2EEESH_S1O_JEEENS4_5SM1004TMEM4LOAD26SM100_TMEM_LOAD_16dp32b32xES14_NS15_INS16_ILi2ELi4ELi3EEES19_NSW_INS5_IJS1A_SF_EEENS5_IJSF_SC_EEEEEEENS4_39AutoVectorizingCopyWithAssumedAlignmentILi128EEENS4_14SM90_TMA_STOREES23_S25_S25_EEEvvEEEEvNT_6ParamsE)
        .other          _ZN7cutlass13device_kernelINS_4gemm6kernel13GemmUniversalIN4cute5tupleIJiiiiEEENS1_10collective13CollectiveMmaINS1_35MainloopSm100TmaUmmaWarpSpecializedILi8ELi2ELi4ENS5_IJNS4_1CILi2EEENSA_ILi1EEESC_EEEEENS5_IJNSA_ILi64EEENSA_ILi128EEESG_EEENS_12float_e4m3_tENS5_IJlSC_lEEESI_SJ_NS4_8TiledMMAINS4_8MMA_AtomIJNS4_10MMA_TraitsINS4_19SM100_MMA_F8F6F4_SSEJSI_SI_fSF_SG_NS4_17integral_constantINS4_4UMMA5MajorELSQ_0EEESR_NSO_INSP_7ScaleInELSS_0EEEST_EEEEEENS4_6LayoutINS5_IJSC_SC_SC_EEENS5_IJNSA_ILi0EEESY_SY_EEEEENS5_IJNS4_10UnderscoreES11_S11_EEEEENS4_13SM90_TMA_LOADENS4_14ComposedLayoutINS4_7SwizzleILi3ELi4ELi3EEENS4_18smem_ptr_flag_bitsILi8EEENSW_INS5_IJNSA_ILi8EEESG_EEENS5_IJSG_SC_EEEEEEEvNS4_8identityENS4_23SM90_TMA_LOAD_MULTICASTES1E_vS1F_EENS_8epilogue10collective18CollectiveEpilogueINS1I_23Sm100TmaWarpSpecializedILi2ELi2ELi32ELb0ELb0EEEJSH_NS5_IJNSW_ISF_SC_EES1N_EEESI_SJ_SI_SJ_NS1I_6fusion15FusionCallbacksIS1M_NS1P_17LinearCombinationISI_fSI_fLNS_15FloatRoundStyleE2EEESH_S1O_JEEENS4_5SM1004TMEM4LOAD26SM100_TMEM_LOAD_16dp32b32xES14_NS15_INS16_ILi2ELi4ELi3EEES19_NSW_INS5_IJS1A_SF_EEENS5_IJSF_SC_EEEEEEENS4_39AutoVectorizingCopyWithAssumedAlignmentILi128EEENS4_14SM90_TMA_STOREES23_S25_S25_EEEvvEEEEvNT_6ParamsE,@"STO_CUDA_ENTRY STV_DEFAULT"
_ZN7cutlass13device_kernelINS_4gemm6kernel13GemmUniversalIN4cute5tupleIJiiiiEEENS1_10collective13CollectiveMmaINS1_35MainloopSm100TmaUmmaWarpSpecializedILi8ELi2ELi4ENS5_IJNS4_1CILi2EEENSA_ILi1EEESC_EEEEENS5_IJNSA_ILi64EEENSA_ILi128EEESG_EEENS_12float_e4m3_tENS5_IJlSC_lEEESI_SJ_NS4_8TiledMMAINS4_8MMA_AtomIJNS4_10MMA_TraitsINS4_19SM100_MMA_F8F6F4_SSEJSI_SI_fSF_SG_NS4_17integral_constantINS4_4UMMA5MajorELSQ_0EEESR_NSO_INSP_7ScaleInELSS_0EEEST_EEEEEENS4_6LayoutINS5_IJSC_SC_SC_EEENS5_IJNSA_ILi0EEESY_SY_EEEEENS5_IJNS4_10UnderscoreES11_S11_EEEEENS4_13SM90_TMA_LOADENS4_14ComposedLayoutINS4_7SwizzleILi3ELi4ELi3EEENS4_18smem_ptr_flag_bitsILi8EEENSW_INS5_IJNSA_ILi8EEESG_EEENS5_IJSG_SC_EEEEEEEvNS4_8identityENS4_23SM90_TMA_LOAD_MULTICASTES1E_vS1F_EENS_8epilogue10collective18CollectiveEpilogueINS1I_23Sm100TmaWarpSpecializedILi2ELi2ELi32ELb0ELb0EEEJSH_NS5_IJNSW_ISF_SC_EES1N_EEESI_SJ_SI_SJ_NS1I_6fusion15FusionCallbacksIS1M_NS1P_17LinearCombinationISI_fSI_fLNS_15FloatRoundStyleE2EEESH_S1O_JEEENS4_5SM1004TMEM4LOAD26SM100_TMEM_LOAD_16dp32b32xES14_NS15_INS16_ILi2ELi4ELi3EEES19_NSW_INS5_IJS1A_SF_EEENS5_IJSF_SC_EEEEEEENS4_39AutoVectorizingCopyWithAssumedAlignmentILi128EEENS4_14SM90_TMA_STOREES23_S25_S25_EEEvvEEEEvNT_6ParamsE:
[----:B------:R-:W1:Y:S01]  /*0000*/  LDC R1, c[0x0][0x37c] ;  /* 0x0000df00ff017b82 */ /* 0x000e620000000800 */
[----:B------:R-:W2:Y:S01]  /*0010*/  S2R R93, SR_TID.X ;  /* 0x00000000005d7919 */ /* 0x000ea20000002100 */
[----:B------:R-:W3:Y:S01]  /*0020*/  LDCU.64 UR8, c[0x0][0x890] ;  /* 0x00011200ff0877ac */ /* 0x000ee20008000a00 */
[----:B------:R-:W-:Y:S02]  /*0030*/  PRMT R84, RZ, 0x7610, R84 ;  /* 0x00007610ff547816 */ /* 0x000fe40000000054 */
[----:B------:R-:W-:Y:S01]  /*0040*/  ELECT P3, URZ, PT ;  /* 0x0000000000ff782f */ /* 0x000fe20003860000 */
[----:B---3--:R-:W-:-:S04]  /*0050*/  UISETP.NE.U32.AND UP0, UPT, UR8, URZ, UPT ;  /* 0x000000ff0800728c */ /* 0x008fc8000bf05070 */
[----:B------:R-:W-:Y:S01]  /*0060*/  UISETP.NE.AND.EX UP0, UPT, UR9, URZ, UPT, UP0 ;  /* 0x000000ff0900728c */ /* 0x000fe2000bf05300 */
[----:B--2---:R-:W-:-:S05]  /*0070*/  SHF.R.U32.HI R85, RZ, 0x5, R93 ;  /* 0x00000005ff557819 */ /* 0x004fca000001165d */
[----:B------:R-:W2:Y:S02]  /*0080*/  SHFL.IDX PT, R0, R85, RZ, 0x1f ;  /* 0x00001fff55007589 */ /* 0x000ea400000e0000 */
[----:B--2---:R-:W-:Y:S01]  /*0090*/  R2UR UR18, R0 ;  /* 0x00000000001272ca */ /* 0x004fe200000e0000 */
[----:B-1----:R-:W-:-:S14]  /*00a0*/  BRA.U UP0, `(.L_x_0) ;  /* 0x0000000100307547 */ /* 0x002fdc000b800000 */
[----:B------:R-:W1:Y:S02]  /*00b0*/  LDCU.64 UR4, c[0x0][0x888] ;  /* 0x00011100ff0477ac */ /* 0x000e640008000a00 */
[----:B-1----:R-:W-:-:S04]  /*00c0*/  UISETP.NE.U32.AND UP0, UPT, UR4, URZ, UPT ;  /* 0x000000ff0400728c */ /* 0x002fc8000bf05070 */
[----:B------:R-:W-:-:S09]  /*00d0*/  UISETP.NE.AND.EX UP0, UPT, UR5, URZ, UPT, UP0 ;  /* 0x000000ff0500728c */ /* 0x000fd2000bf05300 */
[----:B------:R-:W-:Y:S05]  /*00e0*/  BRA.U !UP0, `(.L_x_1) ;  /* 0x0000000108147547 */ /* 0x000fea000b800000 */
[----:B------:R-:W1:Y:S01]  /*00f0*/  LDC.64 R2, c[0x0][0x888] ;  /* 0x00022200ff027b82 */ /* 0x000e620000000a00 */
[----:B------:R-:W1:Y:S02]  /*0100*/  LDCU.64 UR4, c[0x0][0x358] ;  /* 0x00006b00ff0477ac */ /* 0x000e640008000a00 */
[----:B-1----:R1:W5:Y:S01]  /*0110*/  LDG.E R41, desc[UR4][R2.64] ;  /* 0x0000000402297981 */ /* 0x002362000c1e1900 */
[----:B------:R-:W-:Y:S01]  /*0120*/  HFMA2 R84, -RZ, RZ, 0, 5.9604644775390625e-08 ;  /* 0x00000001ff547431 */ /* 0x000fe200000001ff */
[----:B------:R-:W-:Y:S05]  /*0130*/  BRA `(.L_x_0) ;  /* 0x00000000000c7947 */ /* 0x000fea0003800000 */
.L_x_1:
[----:B------:R-:W1:Y:S01]  /*0140*/  LDCU UR4, c[0x0][0x880] ;  /* 0x00011000ff0477ac */ /* 0x000e620008000800 */
[----:B------:R-:W-:Y:S01]  /*0150*/  HFMA2 R84, -RZ, RZ, 0, 5.9604644775390625e-08 ;  /* 0x00000001ff547431 */ /* 0x000fe200000001ff */
[----:B-1----:R-:W-:-:S07]  /*0160*/  MOV R41, UR4 ;  /* 0x0000000400297c02 */ /* 0x002fce0008000f00 */
.L_x_0:
[----:B------:R-:W2:Y:S02]  /*0170*/  LDCU.64 UR4, c[0x0][0x8b0] ;  /* 0x00011600ff0477ac */ /* 0x000ea40008000a00 */
[----:B--2---:R-:W-:-:S04]  /*0180*/  UISETP.NE.U32.AND UP0, UPT, UR4, URZ, UPT ;  /* 0x000000ff0400728c */ /* 0x004fc8000bf05070 */
[----:B------:R-:W-:-:S09]  /*0190*/  UISETP.NE.AND.EX UP0, UPT, UR5, URZ, UPT, UP0 ;  /* 0x000000ff0500728c */ /* 0x000fd2000bf05300 */
[----:B------:R-:W-:Y:S05]  /*01a0*/  BRA.U UP0, `(.L_x_2) ;  /* 0x0000000100287547 */ /* 0x000fea000b800000 */
[----:B------:R-:W2:Y:S02]  /*01b0*/  LDCU.64 UR4, c[0x0][0x8a8] ;  /* 0x00011500ff0477ac */ /* 0x000ea40008000a00 */
[----:B--2---:R-:W-:-:S04]  /*01c0*/  UISETP.NE.U32.AND UP0, UPT, UR4, URZ, UPT ;  /* 0x000000ff0400728c */ /* 0x004fc8000bf05070 */
[----:B------:R-:W-:-:S09]  /*01d0*/  UISETP.NE.AND.EX UP0, UPT, UR5, URZ, UPT, UP0 ;  /* 0x000000ff0500728c */ /* 0x000fd2000bf05300 */
[----:B------:R-:W-:Y:S05]  /*01e0*/  BRA.U !UP0, `(.L_x_3) ;  /* 0x0000000108107547 */ /* 0x000fea000b800000 */
[----:B------:R-:W2:Y:S01]  /*01f0*/  LDC.64 R38, c[0x0][0x8a8] ;  /* 0x00022a00ff267b82 */ /* 0x000ea20000000a00 */
[----:B------:R-:W2:Y:S02]  /*0200*/  LDCU.64 UR4, c[0x0][0x358] ;  /* 0x00006b00ff0477ac */ /* 0x000ea40008000a00 */
[----:B--2---:R2:W5:Y:S01]  /*0210*/  LDG.E R38, desc[UR4][R38.64] ;  /* 0x0000000426267981 */ /* 0x004562000c1e1900 */
[----:B------:R-:W-:Y:S05]  /*0220*/  BRA `(.L_x_2) ;  /* 0x0000000000087947 */ /* 0x000fea0003800000 */
.L_x_3:
[----:B------:R-:W2:Y:S02]  /*0230*/  LDCU UR4, c[0x0][0x8a0] ;  /* 0x00011400ff0477ac */ /* 0x000ea40008000800 */
[----:B--2---:R-:W-:Y:S02]  /*0240*/  MOV R38, UR4 ;  /* 0x0000000400267c02 */ /* 0x004fe40008000f00 */
.L_x_2:
[----:B------:R-:W-:Y:S01]  /*0250*/  IMAD.U32 R0, RZ, RZ, UR18 ;  /* 0x00000012ff007e24 */ /* 0x000fe2000f8e00ff */
[----:B------:R-:W-:Y:S04]  /*0260*/  BSSY.RECONVERGENT B0, `(.L_x_4) ;  /* 0x000000c000007945 */ /* 0x000fe80003800200 */
[C---:B------:R-:W-:Y:S02]  /*0270*/  ISETP.NE.OR P1, PT, R0.reuse, 0x1, !P3 ;  /* 0x000000010000780c */ /* 0x040fe40005f25670 */
[----:B------:R-:W-:-:S11]  /*0280*/  ISETP.NE.OR P0, PT, R0, 0x3, !P3 ;  /* 0x000000030000780c */ /* 0x000fd60005f05670 */
[----:B------:R-:W-:Y:S05]  /*0290*/  @P1 BRA `(.L_x_5) ;  /* 0x0000000000201947 */ /* 0x000fea0003800000 */
[----:B------:R-:W3:Y:S02]  /*02a0*/  LDCU.64 UR4, c[0x0][0x348] ;  /* 0x00006900ff0477ac */ /* 0x000ee40008000a00 */
[----:B---3--:R-:W-:Y:S02]  /*02b0*/  UIADD3 UR6, UP1, UPT, UR4, 0x80, URZ ;  /* 0x0000008004067890 */ /* 0x008fe4000ff3e0ff */
[----:B------:R-:W-:Y:S02]  /*02c0*/  UIADD3 UR4, UP0, UPT, UR4, 0x180, URZ ;  /* 0x0000018004047890 */ /* 0x000fe4000ff1e0ff */
[----:B------:R-:W-:Y:S02]  /*02d0*/  UIADD3.X UR7, UPT, UPT, URZ, UR5, URZ, UP1, !UPT ;  /* 0x00000005ff077290 */ /* 0x000fe40008ffe4ff */
[----:B------:R-:W-:-:S07]  /*02e0*/  UIADD3.X UR5, UPT, UPT, URZ, UR5, URZ, UP0, !UPT ;  /* 0x00000005ff057290 */ /* 0x000fce00087fe4ff */
[----:B------:R3:W-:Y:S02]  /*02f0*/  UTMACCTL.PF [UR6] ;  /* 0x00000000060079b9 */ /* 0x0007e40008040000 */
[----:B------:R3:W-:Y:S02]  /*0300*/  UTMACCTL.PF [UR4] ;  /* 0x00000000040079b9 */ /* 0x0007e40008040000 */
[----:B---3--:R-:W-:Y:S01]  /*0310*/  NOP ;  /* 0x0000000000007918 */ /* 0x008fe20000000000 */
.L_x_5:
[----:B------:R-:W-:Y:S05]  /*0320*/  BSYNC.RECONVERGENT B0 ;  /* 0x0000000000007941 */ /* 0x000fea0003800200 */
.L_x_4:
[----:B------:R-:W-:Y:S04]  /*0330*/  BSSY.RECONVERGENT B0, `(.L_x_6) ;  /* 0x000000a000007945 */ /* 0x000fe80003800200 */
        /* <DEDUP_REMOVED lines=9> */
.L_x_7:
[----:B------:R-:W-:Y:S05]  /*03d0*/  BSYNC.RECONVERGENT B0 ;  /* 0x0000000000007941 */ /* 0x000fea0003800200 */
.L_x_6:
[----:B------:R-:W3:Y:S01]  /*03e0*/  LDCU.64 UR4, c[0x0][0x888] ;  /* 0x00011100ff0477ac */ /* 0x000ee20008000a00 */
[----:B------:R-:W-:Y:S02]  /*03f0*/  UISETP.EQ.U32.AND UP2, UPT, UR8, URZ, UPT ;  /* 0x000000ff0800728c */ /* 0x000fe4000bf42070 */
[----:B------:R-:W-:Y:S02]  /*0400*/  UPLOP3.LUT UP3, UPT, UPT, UPT, UPT, 0x80, 0x8 ;  /* 0x000000000008789c */ /* 0x000fe40003f6f070 */
[----:B---3--:R-:W-:-:S04]  /*0410*/  UISETP.NE.U32.AND UP0, UPT, UR4, URZ, UPT ;  /* 0x000000ff0400728c */ /* 0x008fc8000bf05070 */
[----:B------:R-:W-:-:S04]  /*0420*/  UISETP.NE.AND.EX UP1, UPT, UR5, URZ, UPT, UP0 ;  /* 0x000000ff0500728c */ /* 0x000fc8000bf25300 */
[----:B------:R-:W-:-:S04]  /*0430*/  UISETP.EQ.OR.EX UP4, UPT, UR9, URZ, !UP1, UP2 ;  /* 0x000000ff0900728c */ /* 0x000fc8000cf82720 */
[----:B------:R-:W-:-:S06]  /*0440*/  UP2UR UR4, UPR, URZ, 0x10 ;  /* 0x00000010ff047883 */ /* 0x000fcc0008000000 */
[----:B------:R-:W-:Y:S01]  /*0450*/  MOV R86, UR4 ;  /* 0x0000000400567c02 */ /* 0x000fe20008000f00 */
[----:B------:R-:W-:Y:S06]  /*0460*/  BRA.U !UP4, `(.L_x_8) ;  /* 0x000000010c207547 */ /* 0x000fec000b800000 */
[----:B------:R-:W-:Y:S01]  /*0470*/  UISETP.NE.U32.AND UP2, UPT, UR8, URZ, UPT ;  /* 0x000000ff0800728c */ /* 0x000fe2000bf45070 */
[----:B-----5:R-:W-:Y:S01]  /*0480*/  FSETP.NEU.AND P0, PT, R41, RZ, PT ;  /* 0x000000ff2900720b */ /* 0x020fe20003f0d000 */
[----:B------:R-:W-:Y:S02]  /*0490*/  USEL UR4, URZ, 0xffffffff, UP1 ;  /* 0xffffffffff047887 */ /* 0x000fe40008800000 */
[----:B------:R-:W-:-:S10]  /*04a0*/  UISETP.NE.AND.EX UP2, UPT, UR9, URZ, UPT, UP2 ;  /* 0x000000ff0900728c */ /* 0x000fd4000bf45320 */
[----:B------:R-:W-:Y:S01]  /*04b0*/  VOTEU.ANY UP0, P0 ;  /* 0x0000000000ff7886 */ /* 0x000fe20000000100 */
[----:B------:R-:W-:-:S04]  /*04c0*/  @!UP2 USEL UR4, URZ, 0xffffffff, UP0 ;  /* 0xffffffffff04a887 */ /* 0x000fc80008000000 */
[----:B------:R-:W-:-:S04]  /*04d0*/  ULOP3.LUT UR4, UR4, 0x1, URZ, 0xc0, !UPT ;  /* 0x0000000104047892 */ /* 0x000fc8000f8ec0ff */
[----:B------:R-:W-:-:S11]  /*04e0*/  UISETP.NE.U32.AND UP3, UPT, UR4, 0x1, UPT ;  /* 0x000000010400788c */ /* 0x000fd6000bf65070 */
.L_x_8:
[----:B-1----:R-:W1:Y:S02]  /*04f0*/  SHFL.IDX PT, R2, R85, RZ, 0x1f ;  /* 0x00001fff55027589 */ /* 0x002e6400000e0000 */
[----:B-1----:R-:W-:-:S13]  /*0500*/  ISETP.NE.AND P0, PT, R2, RZ, PT ;  /* 0x000000ff0200720c */ /* 0x002fda0003f05270 */
[----:B------:R-:W-:Y:S05]  /*0510*/  @P0 BRA `(.L_x_9) ;  /* 0x0000000000840947 */ /* 0x000fea0003800000 */
[----:B------:R-:W-:Y:S01]  /*0520*/  ELECT P0, URZ, PT ;  /* 0x0000000000ff782f */ /* 0x000fe20003800000 */
[----:B------:R-:W-:-:S12]  /*0530*/  BSSY.RECONVERGENT B0, `(.L_x_9) ;  /* 0x000001f000007945 */ /* 0x000fd80003800200 */
[----:B------:R-:W-:Y:S05]  /*0540*/  @!P0 BRA `(.L_x_10) ;  /* 0x0000000000748947 */ /* 0x000fea0003800000 */
[----:B------:R-:W1:Y:S01]  /*0550*/  S2UR UR4, SR_CgaCtaId ;  /* 0x00000000000479c3 */ /* 0x000e620000008800 */
[----:B------:R-:W-:Y:S01]  /*0560*/  UMOV UR5, 0x400 ;  /* 0x0000040000057882 */ /* 0x000fe20000000000 */
[----:B------:R-:W-:Y:S01]  /*0570*/  UMOV UR8, 0x1 ;  /* 0x0000000100087882 */ /* 0x000fe20000000000 */
[----:B------:R-:W-:Y:S01]  /*0580*/  UMOV UR6, 0x2 ;  /* 0x0000000200067882 */ /* 0x000fe20000000000 */
[----:B------:R-:W-:-:S04]  /*0590*/  UIADD3 UR8, UPT, UPT, -UR8, 0x100000, URZ ;  /* 0x0010000008087890 */ /* 0x000fc8000fffe1ff */
[----:B------:R-:W-:Y:S02]  /*05a0*/  USHF.L.U32 UR9, UR8, 0xb, URZ ;  /* 0x0000000b08097899 */ /* 0x000fe400080006ff */
[----:B------:R-:W-:Y:S02]  /*05b0*/  USHF.L.U32 UR8, UR8, 0x1, URZ ;  /* 0x0000000108087899 */ /* 0x000fe400080006ff */
[----:B------:R-:W-:-:S04]  /*05c0*/  UIADD3 UR6, UPT, UPT, -UR6, 0x100000, URZ ;  /* 0x0010000006067890 */ /* 0x000fc8000fffe1ff */
[----:B------:R-:W-:Y:S02]  /*05d0*/  USHF.L.U32 UR7, UR6, 0xb, URZ ;  /* 0x0000000b06077899 */ /* 0x000fe400080006ff */
[----:B------:R-:W-:Y:S02]  /*05e0*/  USHF.L.U32 UR6, UR6, 0x1, URZ ;  /* 0x0000000106067899 */ /* 0x000fe400080006ff */
[----:B-1----:R-:W-:Y:S01]  /*05f0*/  ULEA UR4, UR4, UR5, 0x18 ;  /* 0x0000000504047291 */ /* 0x002fe2000f8ec0ff */
[----:B------:R-:W1:Y:S11]  /*0600*/  FENCE.VIEW.ASYNC.S ;  /* 0x00000000000073c6 */ /* 0x000e760000000000 */
[----:B-1----:R1:W3:Y:S01]  /*0610*/  SYNCS.EXCH.64 URZ, [UR4], UR8 ;  /* 0x0000000804ff75b2 */ /* 0x0022e20008000100 */
[----:B------:R1:W4:Y:S01]  /*0620*/  SYNCS.EXCH.64 URZ, [UR4+0x40], UR6 ;  /* 0x0000400604ff75b2 */ /* 0x0003220008000100 */
[----:B------:R1:W1:Y:S01]  /*0630*/  SYNCS.EXCH.64 URZ, [UR4+0x8], UR8 ;  /* 0x0000080804ff75b2 */ /* 0x0002620008000100 */
        /* <DEDUP_REMOVED lines=13> */
[----:B------:R-:W-:Y:S01]  /*0710*/  NOP ;  /* 0x0000000000007918 */ /* 0x000fe20000000000 */
.L_x_10:
[----:B-1----:R-:W-:Y:S05]  /*0720*/  BSYNC.RECONVERGENT B0 ;  /* 0x0000000000007941 */ /* 0x002fea0003800200 */
.L_x_9:
[----:B------:R-:W1:Y:S01]  /*0730*/  SHFL.IDX PT, R2, R85, RZ, 0x1f ;  /* 0x00001fff55027589 */ /* 0x000e6200000e0000 */
[----:B------:R-:W-:Y:S01]  /*0740*/  NOP ;  /* 0x0000000000007918 */ /* 0x000fe20000000000 */
[----:B-1----:R-:W-:-:S13]  /*0750*/  ISETP.NE.AND P0, PT, R2, 0x1, PT ;  /* 0x000000010200780c */ /* 0x002fda0003f05270 */
[----:B------:R-:W-:Y:S05]  /*0760*/  @P0 BRA `(.L_x_11) ;  /* 0x0000000000480947 */ /* 0x000fea0003800000 */
        /* <DEDUP_REMOVED lines=9> */
[----:B------:R-:W-:Y:S01]  /*0800*/  USHF.L.U32 UR6, UR6, 0x1, URZ ;  /* 0x0000000106067899 */ /* 0x000fe200080006ff */
[----:B------:R-:W-:Y:S01]  /*0810*/  ELECT P0, URZ, PT ;  /* 0x0000000000ff782f */ /* 0x000fe20003800000 */
[----:B-1----:R-:W-:Y:S01]  /*0820*/  ULEA UR4, UR4, UR5, 0x18 ;  /* 0x0000000504047291 */ /* 0x002fe2000f8ec0ff */
[----:B------:R-:W1:Y:S11]  /*0830*/  FENCE.VIEW.ASYNC.S ;  /* 0x00000000000073c6 */ /* 0x000e760000000000 */
[----:B-1----:R1:W1:Y:S01]  /*0840*/  SYNCS.EXCH.64 URZ, [UR4+0x80], UR8 ;  /* 0x0000800804ff75b2 */ /* 0x0022620008000100 */
[----:B------:R1:W1:Y:S01]  /*0850*/  SYNCS.EXCH.64 URZ, [UR4+0x90], UR6 ;  /* 0x0000900604ff75b2 */ /* 0x0002620008000100 */
[----:B------:R1:W1:Y:S01]  /*0860*/  SYNCS.EXCH.64 URZ, [UR4+0x88], UR8 ;  /* 0x0000880804ff75b2 */ /* 0x0002620008000100 */
[----:B------:R1:W1:Y:S01]  /*0870*/  SYNCS.EXCH.64 URZ, [UR4+0x98], UR6 ;  /* 0x0000980604ff75b2 */ /* 0x0002620008000100 */
[----:B------:R-:W-:Y:S01]  /*0880*/  NOP ;  /* 0x0000000000007918 */ /* 0x000fe20000000000 */
.L_x_11:
[----:B------:R-:W2:Y:S01]  /*0890*/  SHFL.IDX PT, R2, R85, RZ, 0x1f ;  /* 0x00001fff55027589 */ /* 0x000ea200000e0000 */
[----:B------:R-:W-:Y:S01]  /*08a0*/  NOP ;  /* 0x0000000000007918 */ /* 0x000fe20000000000 */
[----:B--2---:R-:W-:-:S13]  /*08b0*/  ISETP.NE.AND P0, PT, R2, 0x3, PT ;  /* 0x000000030200780c */ /* 0x004fda0003f05270 */
[----:B------:R-:W-:Y:S05]  /*08c0*/  @P0 BRA `(.L_x_12) ;  /* 0x0000000000300947 */ /* 0x000fea0003800000 */
[----:B-1----:R-:W1:Y:S01]  /*08d0*/  S2UR UR4, SR_CgaCtaId ;  /* 0x00000000000479c3 */ /* 0x002e620000008800 */
[----:B------:R-:W-:Y:S01]  /*08e0*/  UMOV UR6, 0x400 ;  /* 0x0000040000067882 */ /* 0x000fe20000000000 */
[----:B------:R-:W-:Y:S01]  /*08f0*/  UMOV UR5, 0x20 ;  /* 0x0000002000057882 */ /* 0x000fe20000000000 */
[----:B------:R-:W-:Y:S01]  /*0900*/  ELECT P0, URZ, PT ;  /* 0x0000000000ff782f */ /* 0x000fe20003800000 */
[----:B-1----:R-:W-:Y:S02]  /*0910*/  ULEA UR6, UR4, UR6, 0x18 ;  /* 0x0000000604067291 */ /* 0x002fe4000f8ec0ff */
[----:B------:R-:W-:-:S04]  /*0920*/  UIADD3 UR4, UPT, UPT, -UR5, 0x100000, URZ ;  /* 0x0010000005047890 */ /* 0x000fc8000fffe1ff */
[----:B------:R-:W-:Y:S02]  /*0930*/  USHF.L.U32 UR5, UR4, 0xb, URZ ;  /* 0x0000000b04057899 */ /* 0x000fe400080006ff */
[----:B------:R-:W-:Y:S01]  /*0940*/  USHF.L.U32 UR4, UR4, 0x1, URZ ;  /* 0x0000000104047899 */ /* 0x000fe200080006ff */
[----:B------:R-:W1:Y:S11]  /*0950*/  FENCE.VIEW.ASYNC.S ;  /* 0x00000000000073c6 */ /* 0x000e760000000000 */
[----:B-1----:R2:W1:Y:S01]  /*0960*/  SYNCS.EXCH.64 URZ, [UR6+0xa0], UR4 ;  /* 0x0000a00406ff75b2 */ /* 0x0024620008000100 */
[----:B------:R2:W1:Y:S02]  /*0970*/  SYNCS.EXCH.64 URZ, [UR6+0xa8], UR4 ;  /* 0x0000a80406ff75b2 */ /* 0x0004640008000100 */
[----:B--2---:R-:W-:Y:S01]  /*0980*/  NOP ;  /* 0x0000000000007918 */ /* 0x004fe20000000000 */
.L_x_12:
[----:B------:R-:W2:Y:S01]  /*0990*/  SHFL.IDX PT, R2, R85, RZ, 0x1f ;  /* 0x00001fff55027589 */ /* 0x000ea200000e0000 */
[----:B------:R-:W-:Y:S01]  /*09a0*/  NOP ;  /* 0x0000000000007918 */ /* 0x000fe20000000000 */
[----:B--2---:R-:W-:-:S13]  /*09b0*/  ISETP.NE.AND P0, PT, R2, 0x4, PT ;  /* 0x000000040200780c */ /* 0x004fda0003f05270 */
[----:B------:R-:W-:Y:S05]  /*09c0*/  @P0 BRA `(.L_x_13) ;  /* 0x00000000004c0947 */ /* 0x000fea0003800000 */
[----:B-1----:R-:W1:Y:S01]  /*09d0*/  S2UR UR6, SR_CgaCtaId ;  /* 0x00000000000679c3 */ /* 0x002e620000008800 */
[----:B------:R-:W-:Y:S01]  /*09e0*/  UMOV UR4, 0x1e0 ;  /* 0x000001e000047882 */ /* 0x000fe20000000000 */
[----:B------:R-:W-:Y:S01]  /*09f0*/  UMOV UR5, 0x400 ;  /* 0x0000040000057882 */ /* 0x000fe20000000000 */
[----:B------:R-:W-:Y:S01]  /*0a00*/  USEL UR4, UR4, 0x1a0, UP3 ;  /* 0x000001a004047887 */ /* 0x000fe20009800000 */
[----:B------:R-:W-:Y:S01]  /*0a10*/  UMOV UR8, 0x1 ;  /* 0x0000000100087882 */ /* 0x000fe20000000000 */
[----:B------:R-:W-:Y:S01]  /*0a20*/  ELECT P0, URZ, PT ;  /* 0x0000000000ff782f */ /* 0x000fe20003800000 */
[----:B------:R-:W-:-:S04]  /*0a30*/  UIADD3 UR8, UPT, UPT, -UR8, 0x100000, URZ ;  /* 0x0010000008087890 */ /* 0x000fc8000fffe1ff */
[----:B------:R-:W-:Y:S02]  /*0a40*/  USHF.L.U32 UR9, UR8, 0xb, URZ ;  /* 0x0000000b08097899 */ /* 0x000fe400080006ff */
[----:B------:R-:W-:Y:S02]  /*0a50*/  USHF.L.U32 UR8, UR8, 0x1, URZ ;  /* 0x0000000108087899 */ /* 0x000fe400080006ff */
[----:B-1----:R-:W-:Y:S02]  /*0a60*/  ULEA UR6, UR6, UR5, 0x18 ;  /* 0x0000000506067291 */ /* 0x002fe4000f8ec0ff */
[----:B------:R-:W-:-:S04]  /*0a70*/  UIADD3 UR4, UPT, UPT, -UR4, 0x100000, URZ ;  /* 0x0010000004047890 */ /* 0x000fc8000fffe1ff */
[----:B------:R-:W-:Y:S02]  /*0a80*/  USHF.L.U32 UR5, UR4, 0xb, URZ ;  /* 0x0000000b04057899 */ /* 0x000fe400080006ff */
[----:B------:R-:W-:Y:S01]  /*0a90*/  USHF.L.U32 UR4, UR4, 0x1, URZ ;  /* 0x0000000104047899 */ /* 0x000fe200080006ff */
[----:B------:R-:W1:Y:S03]  /*0aa0*/  FENCE.VIEW.ASYNC.S ;  /* 0x00000000000073c6 */ /* 0x000e660000000000 */
[----:B-1----:R2:W1:Y:S08]  /*0ab0*/  SYNCS.EXCH.64 URZ, [UR6+0xb0], UR8 ;  /* 0x0000b00806ff75b2 */ /* 0x0024700008000100 */
[----:B------:R2:W1:Y:S01]  /*0ac0*/  SYNCS.EXCH.64 URZ, [UR6+0xc0], UR4 ;  /* 0x0000c00406ff75b2 */ /* 0x0004620008000100 */
[----:B------:R2:W1:Y:S01]  /*0ad0*/  SYNCS.EXCH.64 URZ, [UR6+0xb8], UR8 ;  /* 0x0000b80806ff75b2 */ /* 0x0004620008000100 */
[----:B------:R2:W1:Y:S02]  /*0ae0*/  SYNCS.EXCH.64 URZ, [UR6+0xc8], UR4 ;  /* 0x0000c80406ff75b2 */ /* 0x0004640008000100 */
[----:B--2---:R-:W-:Y:S01]  /*0af0*/  NOP ;  /* 0x0000000000007918 */ /* 0x004fe20000000000 */
.L_x_13:
[----:B------:R-:W2:Y:S01]  /*0b00*/  SHFL.IDX PT, R2, R85, RZ, 0x1f ;  /* 0x00001fff55027589 */ /* 0x000ea200000e0000 */
[----:B------:R-:W-:Y:S01]  /*0b10*/  NOP ;  /* 0x0000000000007918 */ /* 0x000fe20000000000 */
[----:B--2---:R-:W-:-:S13]  /*0b20*/  ISETP.NE.AND P0, PT, R2, 0x5, PT ;  /* 0x000000050200780c */ /* 0x004fda0003f05270 */
[----:B------:R-:W-:Y:S05]  /*0b30*/  @P0 BRA `(.L_x_14) ;  /* 0x0000000000580947 */ /* 0x000fea0003800000 */
[----:B-1----:R-:W1:Y:S01]  /*0b40*/  S2UR UR4, SR_CgaCtaId ;  /* 0x00000000000479c3 */ /* 0x002e620000008800 */
        /* <DEDUP_REMOVED lines=16> */
[----:B------:R2:W1:Y:S01]  /*0c50*/  SYNCS.EXCH.64 URZ, [UR4+0xe0], UR8 ;  /* 0x0000e00804ff75b2 */ /* 0x0004620008000100 */
[----:B------:R2:W1:Y:S01]  /*0c60*/  SYNCS.EXCH.64 URZ, [UR4+0x100], UR6 ;  /* 0x0001000604ff75b2 */ /* 0x0004620008000100 */
[----:B------:R2:W1:Y:S01]  /*0c70*/  SYNCS.EXCH.64 URZ, [UR4+0xe8], UR8 ;  /* 0x0000e80804ff75b2 */ /* 0x0004620008000100 */
[----:B------:R2:W1:Y:S02]  /*0c80*/  SYNCS.EXCH.64 URZ, [UR4+0x108], UR6 ;  /* 0x0001080604ff75b2 */ /* 0x0004640008000100 */
[----:B--2---:R-:W-:Y:S01]  /*0c90*/  NOP ;  /* 0x0000000000007918 */ /* 0x004fe20000000000 */
.L_x_14:
[----:B------:R-:W2:Y:S01]  /*0ca0*/  SHFL.IDX PT, R2, R85, RZ, 0x1f ;  /* 0x00001fff55027589 */ /* 0x000ea200000e0000 */
[----:B------:R-:W-:Y:S01]  /*0cb0*/  NOP ;  /* 0x0000000000007918 */ /* 0x000fe20000000000 */
[----:B--2---:R-:W-:-:S13]  /*0cc0*/  ISETP.NE.AND P0, PT, R2, 0x3, PT ;  /* 0x000000030200780c */ /* 0x004fda0003f05270 */
[----:B------:R-:W-:Y:S05]  /*0cd0*/  @P0 BRA `(.L_x_15) ;  /* 0x0000000000380947 */ /* 0x000fea0003800000 */
[----:B------:R-:W2:Y:S01]  /*0ce0*/  S2UR UR5, SR_CgaCtaId ;  /* 0x00000000000579c3 */ /* 0x000ea20000008800 */
[----:B-1----:R-:W-:Y:S01]  /*0cf0*/  UMOV UR4, 0x400 ;  /* 0x0000040000047882 */ /* 0x002fe20000000000 */
[----:B------:R-:W-:Y:S01]  /*0d00*/  UMOV UR6, 0x20 ;  /* 0x0000002000067882 */ /* 0x000fe20000000000 */
[----:B------:R-:W-:Y:S01]  /*0d10*/  ELECT P0, URZ, PT ;  /* 0x0000000000ff782f */ /* 0x000fe20003800000 */
[----:B------:R-:W-:-:S04]  /*0d20*/  UIADD3 UR6, UPT, UPT, -UR6, 0x100000, URZ ;  /* 0x0010000006067890 */ /* 0x000fc8000fffe1ff */
[----:B------:R-:W-:Y:S02]  /*0d30*/  USHF.L.U32 UR7, UR6, 0xb, URZ ;  /* 0x0000000b06077899 */ /* 0x000fe400080006ff */
[----:B------:R-:W-:Y:S02]  /*0d40*/  USHF.L.U32 UR6, UR6, 0x1, URZ ;  /* 0x0000000106067899 */ /* 0x000fe400080006ff */
[----:B--2---:R-:W-:Y:S01]  /*0d50*/  ULEA UR4, UR5, UR4, 0x18 ;  /* 0x0000000405047291 */ /* 0x004fe2000f8ec0ff */
[----:B------:R-:W1:Y:S11]  /*0d60*/  FENCE.VIEW.ASYNC.S ;  /* 0x00000000000073c6 */ /* 0x000e760000000000 */
[----:B-1----:R2:W1:Y:S01]  /*0d70*/  SYNCS.EXCH.64 URZ, [UR4+0x110], UR6 ;  /* 0x0001100604ff75b2 */ /* 0x0024620008000100 */
[----:B------:R2:W1:Y:S01]  /*0d80*/  SYNCS.EXCH.64 URZ, [UR4+0x120], UR6 ;  /* 0x0001200604ff75b2 */ /* 0x0004620008000100 */
[----:B------:R2:W1:Y:S01]  /*0d90*/  SYNCS.EXCH.64 URZ, [UR4+0x118], UR6 ;  /* 0x0001180604ff75b2 */ /* 0x0004620008000100 */
[----:B------:R2:W1:Y:S02]  /*0da0*/  SYNCS.EXCH.64 URZ, [UR4+0x128], UR6 ;  /* 0x0001280604ff75b2 */ /* 0x0004640008000100 */
[----:B--2---:R-:W-:Y:S01]  /*0db0*/  NOP ;  /* 0x0000000000007918 */ /* 0x004fe20000000000 */
.L_x_15:
[----:B-1----:R-:W1:Y:S01]  /*0dc0*/  LDCU UR4, c[0x0][0x36c] ;  /* 0x00006d80ff0477ac */ /* 0x002e620008000800 */
[----:B------:R-:W-:Y:S01]  /*0dd0*/  ISETP.NE.OR P3, PT, R0, 0x2, !P3 ;  /* 0x000000020000780c */ /* 0x000fe20005f65670 */
[----:B------:R-:W-:Y:S01]  /*0de0*/  NOP ;  /* 0x0000000000007918 */ /* 0x000fe20000000000 */
[----:B------:R-:W-:Y:S01]  /*0df0*/  LOP3.LUT R0, R93, 0x1f, RZ, 0xc0, !PT ;  /* 0x0000001f5d007812 */ /* 0x000fe200078ec0ff */
[----:B------:R-:W-:Y:S02]  /*0e00*/  UISETP.NE.AND UP4, UPT, UR18, 0x2, UPT ;  /* 0x000000021200788c */ /* 0x000fe4000bf85270 */
[----:B------:R-:W-:Y:S02]  /*0e10*/  UISETP.NE.AND UP5, UPT, UR18, URZ, UPT ;  /* 0x000000ff1200728c */ /* 0x000fe4000bfa5270 */
[----:B-1----:R-:W-:-:S09]  /*0e20*/  UISETP.EQ.U32.AND UP6, UPT, UR4, 0x1, UPT ;  /* 0x000000010400788c */ /* 0x002fd2000bfc2070 */
[----:B------:R-:W-:Y:S05]  /*0e30*/  BRA.U !UP6, `(.L_x_16) ;  /* 0x000000010e087547 */ /* 0x000fea000b800000 */
[----:B---34-:R-:W-:Y:S01]  /*0e40*/  UCGABAR_ARV ;  /* 0x00000000000079c7 */ /* 0x018fe20008000000 */
[----:B------:R-:W-:Y:S05]  /*0e50*/  BRA `(.L_x_17) ;  /* 0x0000000000047947 */ /* 0x000fea0003800000 */
.L_x_16:
[----:B---34-:R-:W-:Y:S01]  /*0e60*/  NOP ;  /* 0x0000000000007918 */ /* 0x018fe20000000000 */
.L_x_17:
[----:B------:R-:W1:Y:S01]  /*0e70*/  S2UR UR20, SR_CTAID.X ;  /* 0x00000000001479c3 */ /* 0x000e620000002500 */
[----:B------:R-:W-:-:S05]  /*0e80*/  CS2R.32 R3, SR_CgaSize ;  /* 0x0000000000037805 */ /* 0x000fca0000008a00 */
[----:B------:R-:W-:-:S05]  /*0e90*/  IMAD R3, R3, -0xa0, RZ ;  /* 0xffffff6003037824 */ /* 0x000fca00078e02ff */
[----:B------:R-:W-:-:S14]  /*0ea0*/  R2UR UR5, R3 ;  /* 0x00000000030572ca */ /* 0x000fdc00000e0000 */
[----:B------:R-:W2:Y:S01]  /*0eb0*/  LDCU UR5, c[0x0][UR5+0x2b0] ;  /* 0x00005600050577ac */ /* 0x000ea20008000800 */
[----:B------:R-:W-:-:S05]  /*0ec0*/  CS2R.32 R3, SR_CgaSize ;  /* 0x0000000000037805 */ /* 0x000fca0000008a00 */
[----:B------:R-:W-:-:S05]  /*0ed0*/  IMAD R3, R3, -0xa0, RZ ;  /* 0xffffff6003037824 */ /* 0x000fca00078e02ff */
[----:B------:R-:W-:-:S14]  /*0ee0*/  R2UR UR4, R3 ;  /* 0x00000000030472ca */ /* 0x000fdc00000e0000 */
[----:B------:R-:W3:Y:S01]  /*0ef0*/  LDCU UR4, c[0x0][UR4+0x2b4] ;  /* 0x00005680040477ac */ /* 0x000ee20008000800 */
[----:B------:R-:W4:Y:S01]  /*0f00*/  S2UR UR30, SR_CTAID.Y ;  /* 0x00000000001e79c3 */ /* 0x000f220000002600 */
[----:B------:R-:W-:-:S05]  /*0f10*/  CS2R.32 R3, SR_CgaSize ;  /* 0x0000000000037805 */ /* 0x000fca0000008a00 */
[----:B------:R-:W-:-:S05]  /*0f20*/  IMAD R3, R3, -0xa0, RZ ;  /* 0xffffff6003037824 */ /* 0x000fca00078e02ff */
[----:B------:R-:W-:-:S14]  /*0f30*/  R2UR UR62, R3 ;  /* 0x00000000033e72ca */ /* 0x000fdc00000e0000 */
[----:B------:R-:W3:Y:S01]  /*0f40*/  LDCU UR62, c[0x0][UR62+0x2a0] ;  /* 0x000054003e3e77ac */ /* 0x000ee20008000800 */
[----:B------:R-:W-:-:S05]  /*0f50*/  CS2R.32 R3, SR_CgaSize ;  /* 0x0000000000037805 */ /* 0x000fca0000008a00 */
[----:B------:R-:W-:-:S05]  /*0f60*/  IMAD R3, R3, -0xa0, RZ ;  /* 0xffffff6003037824 */ /* 0x000fca00078e02ff */
[----:B------:R-:W-:-:S14]  /*0f70*/  R2UR UR59, R3 ;  /* 0x00000000033b72ca */ /* 0x000fdc00000e0000 */
[----:B------:R-:W3:Y:S01]  /*0f80*/  LDCU UR59, c[0x0][UR59+0x2a4] ;  /* 0x000054803b3b77ac */ /* 0x000ee20008000800 */
[----:B------:R-:W3:Y:S01]  /*0f90*/  S2UR UR7, SR_CgaCtaId ;  /* 0x00000000000779c3 */ /* 0x000ee20000008800 */
[----:B------:R-:W3:Y:S01]  /*0fa0*/  LDCU UR19, c[0x0][0xb24] ;  /* 0x00016480ff1377ac */ /* 0x000ee20008000800 */
[----:B------:R-:W3:Y:S01]  /*0fb0*/  LDCU UR42, c[0x0][0xb24] ;  /* 0x00016480ff2a77ac */ /* 0x000ee20008000800 */
[----:B-1----:R-:W-:Y:S01]  /*0fc0*/  I2FP.F32.U32 R3, UR20 ;  /* 0x0000001400037c45 */ /* 0x002fe20008201000 */
[----:B------:R-:W1:Y:S04]  /*0fd0*/  LDCU UR23, c[0x0][0xb30] ;  /* 0x00016600ff1777ac */ /* 0x000e680008000800 */
[----:B--2---:R-:W-:Y:S01]  /*0fe0*/  FMUL R3, R3, UR5 ;  /* 0x0000000503037c20 */ /* 0x004fe20008400000 */
[----:B----4-:R-:W-:-:S05]  /*0ff0*/  I2FP.F32.U32 R2, UR30 ;  /* 0x0000001e00027c45 */ /* 0x010fca0008201000 */
[----:B------:R-:W2:Y:S01]  /*1000*/  F2I.U32.TRUNC.NTZ R3, R3 ;  /* 0x0000000300037305 */ /* 0x000ea2000020f000 */
[----:B---3--:R-:W-:Y:S01]  /*1010*/  FMUL R2, R2, UR4 ;  /* 0x0000000402027c20 */ /* 0x008fe20008400000 */
[----:B------:R-:W-:-:S06]  /*1020*/  USHF.L.U32 UR28, UR7, 0xd, URZ ;  /* 0x0000000d071c7899 */ /* 0x000fcc00080006ff */
[----:B------:R-:W3:Y:S01]  /*1030*/  F2I.U32.TRUNC.NTZ R2, R2 ;  /* 0x0000000200027305 */ /* 0x000ee2000020f000 */
[----:B------:R-:W-:Y:S01]  /*1040*/  ULOP3.LUT UR28, UR28, 0x2000, URZ, 0xc0, !UPT ;  /* 0x000020001c1c7892 */ /* 0x000fe2000f8ec0ff */
[----:B--2---:R-:W-:Y:S02]  /*1050*/  R2UR UR4, R3 ;  /* 0x00000000030472ca */ /* 0x004fe400000e0000 */
[----:B---3--:R-:W-:Y:S02]  /*1060*/  R2UR UR6, R2 ;  /* 0x00000000020672ca */ /* 0x008fe400000e0000 */
[----:B------:R-:W-:-:S09]  /*1070*/  PRMT R2, RZ, 0x7610, R2 ;  /* 0x00007610ff027816 */ /* 0x000fd20000000002 */
[----:B------:R-:W-:-:S04]  /*1080*/  UIADD3 UR5, UPT, UPT, -UR4, URZ, URZ ;  /* 0x000000ff04057290 */ /* 0x000fc8000fffe1ff */
[----:B------:R-:W-:Y:S02]  /*1090*/  UIMAD UR62, UR62, UR5, UR20 ;  /* 0x000000053e3e72a4 */ /* 0x000fe4000f8e0214 */
[----:B------:R-:W-:-:S04]  /*10a0*/  UIADD3 UR4, UPT, UPT, -UR6, URZ, URZ ;  /* 0x000000ff06047290 */ /* 0x000fc8000fffe1ff */
[----:B------:R-:W-:Y:S01]  /*10b0*/  UIMAD UR59, UR59, UR4, UR30 ;  /* 0x000000043b3b72a4 */ /* 0x000fe2000f8e021e */
[----:B-1----:R-:W-:Y:S11]  /*10c0*/  BRA.U UP5, `(.L_x_18) ;  /* 0x0000000105247547 */ /* 0x002ff6000b800000 */
[----:B------:R-:W-:-:S04]  /*10d0*/  UISETP.NE.AND UP0, UPT, UR59, URZ, UPT ;  /* 0x000000ff3b00728c */ /* 0x000fc8000bf05270 */
[----:B------:R-:W-:-:S04]  /*10e0*/  UISETP.EQ.OR UP0, UPT, UR62, URZ, !UP0 ;  /* 0x000000ff3e00728c */ /* 0x000fc8000c702670 */
[----:B------:R-:W-:Y:S02]  /*10f0*/  USEL UR5, URZ, 0x1, !UP0 ;  /* 0x00000001ff057887 */ /* 0x000fe4000c000000 */
[----:B------:R-:W-:-:S04]  /*1100*/  UISETP.NE.AND UP0, UPT, UR59, URZ, UPT ;  /* 0x000000ff3b00728c */ /* 0x000fc8000bf05270 */
[----:B------:R-:W-:Y:S02]  /*1110*/  USEL UR4, URZ, 0x2, UP0 ;  /* 0x00000002ff047887 */ /* 0x000fe40008000000 */
[----:B------:R-:W-:-:S04]  /*1120*/  UISETP.NE.AND UP0, UPT, UR62, 0x1, UPT ;  /* 0x000000013e00788c */ /* 0x000fc8000bf05270 */
[----:B------:R-:W-:-:S04]  /*1130*/  USEL UR4, UR4, 0x2, UP0 ;  /* 0x0000000204047887 */ /* 0x000fc80008000000 */
[----:B------:R-:W-:-:S06]  /*1140*/  UIADD3 UR4, UPT, UPT, UR5, UR4, URZ ;  /* 0x0000000405047290 */ /* 0x000fcc000fffe0ff */
[----:B------:R-:W-:-:S07]  /*1150*/  MOV R2, UR4 ;  /* 0x0000000400027c02 */ /* 0x000fce0008000f00 */
.L_x_18:
[----:B------:R-:W1:Y:S01]  /*1160*/  S2UR UR36, SR_CTAID.Z ;  /* 0x00000000002479c3 */ /* 0x000e620000002700 */
[----:B------:R-:W-:-:S09]  /*1170*/  UISETP.GE.AND UP0, UPT, UR19, 0x1, UPT ;  /* 0x000000011300788c */ /* 0x000fd2000bf06270 */
[----:B------:R-:W-:Y:S05]  /*1180*/  BRA.U !UP0, `(.L_x_19) ;  /* 0x0000000108d47547 */ /* 0x000fea000b800000 */
[----:B------:R-:W2:Y:S01]  /*1190*/  LDCU.128 UR12, c[0x0][0xb10] ;  /* 0x00016200ff0c77ac */ /* 0x000ea20008000c00 */
[----:B------:R-:W3:Y:S01]  /*11a0*/  LDCU UR21, c[0x0][0xb0c] ;  /* 0x00016180ff1577ac */ /* 0x000ee20008000800 */
[----:B------:R-:W4:Y:S01]  /*11b0*/  LDCU UR6, c[0x0][0x370] ;  /* 0x00006e00ff0677ac */ /* 0x000f220008000800 */
[----:B------:R-:W1:Y:S01]  /*11c0*/  LDCU UR7, c[0x0][0x374] ;  /* 0x00006e80ff0777ac */ /* 0x000e620008000800 */
[----:B------:R-:W1:Y:S01]  /*11d0*/  LDCU UR22, c[0x0][0xb20] ;  /* 0x00016400ff1677ac */ /* 0x000e620008000800 */
[----:B--2---:R-:W-:Y:S02]  /*11e0*/  UIMAD.WIDE.U32 UR4, UR20, UR12, URZ ;  /* 0x0000000c140472a5 */ /* 0x004fe4000f8e00ff */
[----:B---3--:R-:W-:Y:S01]  /*11f0*/  UISETP.NE.AND UP0, UPT, UR21, 0x1, UPT ;  /* 0x000000011500788c */ /* 0x008fe2000bf05270 */
[----:B------:R-:W2:Y:S01]  /*1200*/  LDCU.64 UR8, c[0x0][0xb28] ;  /* 0x00016500ff0877ac */ /* 0x000ea20008000a00 */
[----:B----4-:R-:W-:-:S03]  /*1210*/  UIMAD.WIDE.U32 UR10, UR6, UR12, URZ ;  /* 0x0000000c060a72a5 */ /* 0x010fc6000f8e00ff */
[----:B------:R-:W-:Y:S01]  /*1220*/  UMOV UR4, UR5 ;  /* 0x0000000500047c82 */ /* 0x000fe20008000000 */
[----:B------:R-:W-:Y:S02]  /*1230*/  UISETP.NE.AND UP2, UPT, UR19, 0x1, UPT ;  /* 0x000000011300788c */ /* 0x000fe4000bf45270 */
[----:B------:R-:W-:Y:S01]  /*1240*/  USHF.R.U32.HI UR4, URZ, UR13, UR4 ;  /* 0x0000000dff047299 */ /* 0x000fe20008011604 */
[----:B------:R-:W-:Y:S01]  /*1250*/  UMOV UR10, UR11 ;  /* 0x0000000b000a7c82 */ /* 0x000fe20008000000 */
[----:B------:R-:W-:Y:S02]  /*1260*/  UIMAD.WIDE.U32 UR16, UR30, UR15, URZ ;  /* 0x0000000f1e1072a5 */ /* 0x000fe4000f8e00ff */
[----:B------:R-:W-:Y:S02]  /*1270*/  USEL UR5, UR20, UR4, !UP0 ;  /* 0x0000000414057287 */ /* 0x000fe4000c000000 */
[----:B------:R-:W-:Y:S02]  /*1280*/  @UP0 USHF.R.U32.HI UR6, URZ, UR13, UR10 ;  /* 0x0000000dff060299 */ /* 0x000fe4000801160a */
[----:B------:R-:W-:-:S02]  /*1290*/  UISETP.NE.AND UP0, UPT, UR14, 0x1, UPT ;  /* 0x000000010e00788c */ /* 0x000fc4000bf05270 */
[----:B-1----:R-:W-:Y:S02]  /*12a0*/  UIMAD.WIDE.U32 UR10, UR7, UR15, URZ ;  /* 0x0000000f070a72a5 */ /* 0x002fe4000f8e00ff */
[----:B--2---:R-:W-:Y:S01]  /*12b0*/  UIMAD.WIDE.U32 UR12, UR6, UR8, URZ ;  /* 0x00000008060c72a5 */ /* 0x004fe2000f8e00ff */
[----:B------:R-:W-:Y:S02]  /*12c0*/  UMOV UR4, UR17 ;  /* 0x0000001100047c82 */ /* 0x000fe40008000000 */
[----:B------:R-:W-:Y:S02]  /*12d0*/  USHF.R.U32.HI UR4, URZ, UR22, UR4 ;  /* 0x00000016ff047299 */ /* 0x000fe40008011604 */
[----:B------:R-:W-:Y:S02]  /*12e0*/  UMOV UR10, UR11 ;  /* 0x0000000b000a7c82 */ /* 0x000fe40008000000 */
[----:B------:R-:W-:Y:S01]  /*12f0*/  UMOV UR12, UR13 ;  /* 0x0000000d000c7c82 */ /* 0x000fe20008000000 */
[----:B------:R-:W-:-:S02]  /*1300*/  @UP0 USHF.R.U32.HI UR7, URZ, UR22, UR10 ;  /* 0x00000016ff070299 */ /* 0x000fc4000801160a */
[----:B------:R-:W-:Y:S02]  /*1310*/  USEL UR4, UR30, UR4, !UP0 ;  /* 0x000000041e047287 */ /* 0x000fe4000c000000 */
[----:B------:R-:W-:Y:S02]  /*1320*/  UIMAD.WIDE.U32 UR10, UR7, UR8, URZ ;  /* 0x00000008070a72a5 */ /* 0x000fe4000f8e00ff */
[----:B------:R-:W-:Y:S02]  /*1330*/  @UP2 USHF.R.U32.HI UR6, URZ, UR9, UR12 ;  /* 0x00000009ff062299 */ /* 0x000fe4000801160c */
[----:B------:R-:W-:-:S03]  /*1340*/  UIMAD.WIDE.U32 UR12, UR4, UR8, URZ ;  /* 0x00000008040c72a5 */ /* 0x000fc6000f8e00ff */
[----:B------:R-:W-:Y:S02]  /*1350*/  UMOV UR10, UR11 ;  /* 0x0000000b000a7c82 */ /* 0x000fe40008000000 */
[----:B------:R-:W-:Y:S02]  /*1360*/  @UP2 USHF.R.U32.HI UR7, URZ, UR9, UR10 ;  /* 0x00000009ff072299 */ /* 0x000fe4000801160a */
[----:B------:R-:W-:Y:S02]  /*1370*/  UIMAD UR10, UR6, UR19, URZ ;  /* 0x00000013060a72a4 */ /* 0x000fe4000f8e02ff */
[----:B------:R-:W-:-:S04]  /*1380*/  UIMAD UR7, UR7, UR19, URZ ;  /* 0x00000013070772a4 */ /* 0x000fc8000f8e02ff */
[----:B------:R-:W-:-:S03]  /*1390*/  UISETP.GE.AND UP0, UPT, UR4, UR7, UPT ;  /* 0x000000070400728c */ /* 0x000fc6000bf06270 */
[----:B------:R-:W-:Y:S01]  /*13a0*/  UMOV UR7, UR13 ;  /* 0x0000000d00077c82 */ /* 0x000fe20008000000 */
[----:B------:R-:W-:Y:S02]  /*13b0*/  UISETP.GE.OR UP0, UPT, UR5, UR10, UP0 ;  /* 0x0000000a0500728c */ /* 0x000fe40008706670 */
[----:B------:R-:W-:Y:S02]  /*13c0*/  UIMAD.WIDE.U32 UR10, UR5, UR8, URZ ;  /* 0x00000008050a72a5 */ /* 0x000fe4000f8e00ff */
[----:B------:R-:W-:Y:S02]  /*13d0*/  USHF.R.U32.HI UR7, URZ, UR9, UR7 ;  /* 0x00000009ff077299 */ /* 0x000fe40008011607 */
[----:B------:R-:W-:Y:S02]  /*13e0*/  UIADD3 UR10, UPT, UPT, -UR4, URZ, URZ ;  /* 0x000000ff040a7290 */ /* 0x000fe4000fffe1ff */
[----:B------:R-:W-:Y:S02]  /*13f0*/  USEL UR7, UR4, UR7, !UP2 ;  /* 0x0000000704077287 */ /* 0x000fe4000d000000 */
[----:B------:R-:W-:Y:S01]  /*1400*/  UIMAD UR10, UR14, UR10, UR30 ;  /* 0x0000000a0e0a72a4 */ /* 0x000fe2000f8e021e */
[----:B------:R-:W-:Y:S01]  /*1410*/  @!UP0 UMOV UR8, UR11 ;  /* 0x0000000b00088c82 */ /* 0x000fe20008000000 */
[----:B------:R-:W-:-:S02]  /*1420*/  UIADD3 UR11, UPT, UPT, -UR5, URZ, URZ ;  /* 0x000000ff050b7290 */ /* 0x000fc4000fffe1ff */
[----:B------:R-:W-:Y:S02]  /*1430*/  @!UP0 USHF.R.U32.HI UR8, URZ, UR9, UR8 ;  /* 0x00000009ff088299 */ /* 0x000fe40008011608 */
[----:B------:R-:W-:Y:S02]  /*1440*/  UIADD3 UR9, UPT, UPT, -UR7, URZ, URZ ;  /* 0x000000ff07097290 */ /* 0x000fe4000fffe1ff */
[----:B------:R-:W-:Y:S02]  /*1450*/  @!UP0 USEL UR8, UR5, UR8, !UP2 ;  /* 0x0000000805088287 */ /* 0x000fe4000d000000 */
[----:B------:R-:W-:Y:S02]  /*1460*/  UIMAD UR9, UR19, UR9, UR4 ;  /* 0x00000009130972a4 */ /* 0x000fe4000f8e0204 */
[----:B------:R-:W-:Y:S02]  /*1470*/  @!UP0 UIADD3 UR7, UPT, UPT, UR7, -UR8, URZ ;  /* 0x8000000807078290 */ /* 0x000fe4000fffe0ff */
[----:B------:R-:W-:-:S02]  /*1480*/  @!UP0 UIMAD UR6, UR9, UR6, UR8 ;  /* 0x00000006090682a4 */ /* 0x000fc4000f8e0208 */
[----:B------:R-:W-:Y:S02]  /*1490*/  @!UP0 UIMAD UR4, UR7, UR19, UR5 ;  /* 0x00000013070482a4 */ /* 0x000fe4000f8e0205 */
[----:B------:R-:W-:Y:S02]  /*14a0*/  UIMAD UR20, UR21, UR11, UR20 ;  /* 0x0000000b151472a4 */ /* 0x000fe4000f8e0214 */
[----:B------:R-:W-:Y:S01]  /*14b0*/  UIMAD UR30, UR4, UR14, UR10 ;  /* 0x0000000e041e72a4 */ /* 0x000fe2000f8e020a */
[----:B------:R-:W-:Y:S02]  /*14c0*/  @!UP0 UMOV UR5, UR6 ;  /* 0x0000000600058c82 */ /* 0x000fe40008000000 */
[----:B------:R-:W-:-:S12]  /*14d0*/  UIMAD UR20, UR5, UR21, UR20 ;  /* 0x00000015051472a4 */ /* 0x000fd8000f8e0214 */
.L_x_19:
[----:B------:R-:W-:-:S09]  /*14e0*/  UISETP.NE.AND UP0, UPT, UR23, 0x1, UPT ;  /* 0x000000011700788c */ /* 0x000fd2000bf05270 */
[----:B------:R-:W-:Y:S05]  /*14f0*/  BRA.U UP0, `(.L_x_20) ;  /* 0x0000000100407547 */ /* 0x000fea000b800000 */
[----:B------:R-:W2:Y:S01]  /*1500*/  LDCU.128 UR8, c[0x0][0xb10] ;  /* 0x00016200ff0877ac */ /* 0x000ea20008000c00 */
[----:B------:R-:W3:Y:S01]  /*1510*/  LDCU UR12, c[0x0][0xb0c] ;  /* 0x00016180ff0c77ac */ /* 0x000ee20008000800 */
[----:B------:R-:W4:Y:S01]  /*1520*/  LDCU UR13, c[0x0][0xb20] ;  /* 0x00016400ff0d77ac */ /* 0x000f220008000800 */
[----:B--2---:R-:W-:Y:S02]  /*1530*/  UIMAD.WIDE.U32 UR4, UR20, UR8, URZ ;  /* 0x00000008140472a5 */ /* 0x004fe4000f8e00ff */
[----:B------:R-:W-:Y:S02]  /*1540*/  UIMAD.WIDE.U32 UR6, UR30, UR11, URZ ;  /* 0x0000000b1e0672a5 */ /* 0x000fe4000f8e00ff */
[----:B---3--:R-:W-:Y:S02]  /*1550*/  UISETP.NE.AND UP0, UPT, UR12, 0x1, UPT ;  /* 0x000000010c00788c */ /* 0x008fe4000bf05270 */
[----:B------:R-:W-:-:S03]  /*1560*/  USHF.R.U32.HI UR5, URZ, UR9, UR5 ;  /* 0x00000009ff057299 */ /* 0x000fc60008011605 */
[----:B------:R-:W-:Y:S01]  /*1570*/  UMOV UR4, UR7 ;  /* 0x0000000700047c82 */ /* 0x000fe20008000000 */
[----:B------:R-:W-:Y:S02]  /*1580*/  USEL UR5, UR20, UR5, !UP0 ;  /* 0x0000000514057287 */ /* 0x000fe4000c000000 */
[----:B------:R-:W-:Y:S02]  /*1590*/  UISETP.NE.AND UP0, UPT, UR10, 0x1, UPT ;  /* 0x000000010a00788c */ /* 0x000fe4000bf05270 */
[----:B----4-:R-:W-:-:S04]  /*15a0*/  USHF.R.U32.HI UR4, URZ, UR13, UR4 ;  /* 0x0000000dff047299 */ /* 0x010fc80008011604 */
[----:B------:R-:W-:-:S04]  /*15b0*/  USEL UR4, UR30, UR4, !UP0 ;  /* 0x000000041e047287 */ /* 0x000fc8000c000000 */
[----:B------:R-:W-:Y:S02]  /*15c0*/  UIADD3 UR6, UPT, UPT, UR5, -UR4, URZ ;  /* 0x8000000405067290 */ /* 0x000fe4000fffe0ff */
[----:B------:R-:W-:Y:S02]  /*15d0*/  UIADD3 UR4, UPT, UPT, -UR5, UR4, URZ ;  /* 0x0000000405047290 */ /* 0x000fe4000fffe1ff */
[----:B------:R-:W-:Y:S02]  /*15e0*/  UIMAD UR30, UR6, UR10, UR30 ;  /* 0x0000000a061e72a4 */ /* 0x000fe4000f8e021e */
[----:B------:R-:W-:-:S12]  /*15f0*/  UIMAD UR20, UR4, UR12, UR20 ;  /* 0x0000000c041472a4 */ /* 0x000fd8000f8e0214 */
.L_x_20:
[----:B------:R-:W-:Y:S01]  /*1600*/  UISETP.NE.AND UP0, UPT, UR18, 0x2, UPT ;  /* 0x000000021200788c */ /* 0x000fe2000bf05270 */
[----:B------:R-:W-:Y:S09]  /*1610*/  BRA.U !UP6, `(.L_x_21) ;  /* 0x000000010e0c7547 */ /* 0x000ff2000b800000 */
[----:B------:R-:W-:Y:S01]  /*1620*/  UCGABAR_WAIT ;  /* 0x0000000000007dc7 */ /* 0x000fe20008000000 */
[----:B------:R-:W-:Y:S01]  /*1630*/  CCTL.IVALL ;  /* 0x00000000ff00798f */ /* 0x000fe20002000000 */
[----:B------:R-:W-:Y:S05]  /*1640*/  BRA `(.L_x_22) ;  /* 0x0000000000047947 */ /* 0x000fea0003800000 */
.L_x_21:
[----:B------:R-:W-:Y:S06]  /*1650*/  BAR.SYNC.DEFER_BLOCKING 0x0 ;  /* 0x0000000000007b1d */ /* 0x000fec0000010000 */
.L_x_22:
[----:B------:R-:W-:Y:S05]  /*1660*/  BRA.U UP0, `(.L_x_23) ;  /* 0x0000001500487547 */ /* 0x000fea000b800000 */
[----:B------:R-:W2:Y:S01]  /*1670*/  LDCU UR6, c[0x0][0x38c] ;  /* 0x00007180ff0677ac */ /* 0x000ea20008000800 */
[----:B------:R-:W3:Y:S01]  /*1680*/  S2UR UR8, SR_CgaCtaId ;  /* 0x00000000000879c3 */ /* 0x000ee20000008800 */
[----:B------:R-:W-:Y:S01]  /*1690*/  PLOP3.LUT P1, PT, PT, PT, UP3, 0x80, 0x8 ;  /* 0x000000000008781c */ /* 0x000fe20003f2f038 */
[----:B------:R-:W-:Y:S01]  /*16a0*/  IMAD.MOV.U32 R12, RZ, RZ, 0x1 ;  /* 0x00000001ff0c7424 */ /* 0x000fe200078e00ff */
[----:B------:R-:W-:Y:S01]  /*16b0*/  UMOV UR7, 0x400 ;  /* 0x0000040000077882 */ /* 0x000fe20000000000 */
[----:B------:R-:W-:Y:S01]  /*16c0*/  UISETP.NE.AND UP1, UPT, UR18, URZ, UPT ;  /* 0x000000ff1200728c */ /* 0x000fe2000bf25270 */
[----:B------:R-:W-:Y:S01]  /*16d0*/  ISETP.EQ.OR P2, PT, R0, RZ, P3 ;  /* 0x000000ff0000720c */ /* 0x000fe20001f42670 */
[----:B------:R-:W-:Y:S01]  /*16e0*/  USEL UR24, URZ, 0x1, UP4 ;  /* 0x00000001ff187887 */ /* 0x000fe2000a000000 */
[----:B------:R-:W-:Y:S02]  /*16f0*/  PLOP3.LUT P1, PT, P1, PT, PT, 0x8, 0x80 ;  /* 0x000000000080781c */ /* 0x000fe40000f2e170 */
[----:B------:R-:W-:Y:S01]  /*1700*/  CS2R R10, SRZ ;  /* 0x00000000000a7805 */ /* 0x000fe2000001ff00 */
[----:B------:R-:W-:Y:S01]  /*1710*/  IMAD.MOV.U32 R9, RZ, RZ, RZ ;  /* 0x000000ffff097224 */ /* 0x000fe200078e00ff */
[----:B------:R-:W4:Y:S01]  /*1720*/  LDCU UR40, c[0x0][0x370] ;  /* 0x00006e00ff2877ac */ /* 0x000f220008000800 */
[----:B------:R-:W-:Y:S01]  /*1730*/  IMAD.MOV.U32 R8, RZ, RZ, 0x1 ;  /* 0x00000001ff087424 */ /* 0x000fe200078e00ff */
[----:B------:R-:W1:Y:S01]  /*1740*/  LDCU.64 UR26, c[0x0][0x348] ;  /* 0x00006900ff1a77ac */ /* 0x000e620008000a00 */
[----:B--2---:R-:W-:-:S02]  /*1750*/  UIADD3 UR5, UPT, UPT, UR6, 0x7f, URZ ;  /* 0x0000007f06057890 */ /* 0x004fc4000fffe0ff */
[----:B------:R-:W-:Y:S02]  /*1760*/  USHF.R.U32.HI UR45, URZ, 0x7, UR28 ;  /* 0x00000007ff2d7899 */ /* 0x000fe4000801161c */
[----:B------:R-:W-:Y:S02]  /*1770*/  USHF.R.S32.HI UR4, URZ, 0x1f, UR5 ;  /* 0x0000001fff047899 */ /* 0x000fe40008011405 */
[----:B---3--:R-:W-:Y:S02]  /*1780*/  ULEA UR7, UR8, UR7, 0x18 ;  /* 0x0000000708077291 */ /* 0x008fe4000f8ec0ff */
[----:B------:R-:W-:Y:S02]  /*1790*/  ULEA.HI UR4, UR4, UR5, URZ, 0x7 ;  /* 0x0000000504047291 */ /* 0x000fe4000f8f38ff */
[----:B------:R-:W-:Y:S02]  /*17a0*/  UIADD3 UR46, UPT, UPT, UR6, 0xfe, URZ ;  /* 0x000000fe062e7890 */ /* 0x000fe4000fffe0ff */
[----:B------:R-:W-:-:S02]  /*17b0*/  USHF.R.S32.HI UR43, URZ, 0x7, UR4 ;  /* 0x00000007ff2b7899 */ /* 0x000fc40008011404 */
[----:B------:R-:W-:Y:S02]  /*17c0*/  UIADD3 UR4, UPT, UPT, UR6, -0x1, URZ ;  /* 0xffffffff06047890 */ /* 0x000fe4000fffe0ff */
[----:B------:R-:W-:Y:S02]  /*17d0*/  UISETP.LT.U32.AND UP0, UPT, UR43, 0x8, UPT ;  /* 0x000000082b00788c */ /* 0x000fe4000bf01070 */
[----:B------:R-:W-:Y:S02]  /*17e0*/  UISETP.GE.U32.AND UP2, UPT, UR4, -0xff, UPT ;  /* 0xffffff010400788c */ /* 0x000fe4000bf46070 */
[----:B------:R-:W-:Y:S01]  /*17f0*/  USEL UR41, UR43, 0x8, UP0 ;  /* 0x000000082b297887 */ /* 0x000fe20008000000 */
[----:B------:R-:W2:Y:S03]  /*1800*/  LDCU UR39, c[0x0][0x374] ;  /* 0x00006e80ff2777ac */ /* 0x000ea60008000800 */
[----:B------:R-:W-:-:S02]  /*1810*/  UIADD3 UR21, UPT, UPT, UR41, -0x1, URZ ;  /* 0xffffffff29157890 */ /* 0x000fc4000fffe0ff */
[----:B------:R-:W-:-:S03]  /*1820*/  USEL UR24, UR24, 0x2, UP1 ;  /* 0x0000000218187887 */ /* 0x000fc60008800000 */
[----:B------:R-:W-:Y:S02]  /*1830*/  @UP2 UIADD3 UR21, UPT, UPT, UR41, URZ, URZ ;  /* 0x000000ff29152290 */ /* 0x000fe4000fffe0ff */
[----:B------:R-:W-:Y:S02]  /*1840*/  UIADD3 UR29, UPT, UPT, UR7, 0x14400, UR28 ;  /* 0x00014400071d7890 */ /* 0x000fe4000fffe01c */
[----:B------:R-:W-:Y:S02]  /*1850*/  UIADD3 UR44, UPT, UPT, UR43, -UR41, URZ ;  /* 0x800000292b2c7290 */ /* 0x000fe4000fffe0ff */
[----:B------:R-:W-:Y:S01]  /*1860*/  UIADD3 UR21, UPT, UPT, UR21, 0x1, URZ ;  /* 0x0000000115157890 */ /* 0x000fe2000fffe0ff */
[----:B-1--4-:R-:W-:-:S11]  /*1870*/  UMOV UR5, URZ ;  /* 0x000000ff00057c82 */ /* 0x012fd60008000000 */
.L_x_43:
[----:B-1----:R-:W1:Y:S02]  /*1880*/  S2UR UR4, SR_CgaCtaId ;  /* 0x00000000000479c3 */ /* 0x002e640000008800 */
[----:B-1----:R-:W-:-:S09]  /*1890*/  UISETP.NE.AND UP0, UPT, UR4, URZ, UPT ;  /* 0x000000ff0400728c */ /* 0x002fd2000bf05270 */
[----:B------:R-:W-:Y:S05]  /*18a0*/  BRA.U UP0, `(.L_x_24) ;  /* 0x0000000100287547 */ /* 0x000fea000b800000 */
[----:B------:R-:W-:Y:S02]  /*18b0*/  LEA R0, R9, UR7, 0x3 ;  /* 0x0000000709007c11 */ /* 0x000fe4000f8e18ff */
[----:B------:R-:W-:-:S04]  /*18c0*/  SHF.L.U32 R3, R8, 0x1f, RZ ;  /* 0x0000001f08037819 */ /* 0x000fc800000006ff */
[----:B------:R-:W1:Y:S02]  /*18d0*/  SYNCS.PHASECHK.TRANS64.TRYWAIT P0, [R0+URZ+0x120], R3 ;  /* 0x00012003000075a7 */ /* 0x000e6400080011ff */
[----:B-1----:R-:W-:Y:S05]  /*18e0*/  @!P0 BRA `(.L_x_25) ;  /* 0x0000006000ac8947 */ /* 0x002fea0003800000 */
.L_x_117:
[----:B------:R3:W-:Y:S01]  /*18f0*/  SYNCS.ARRIVE.TRANS64.A1T0 RZ, [R0+URZ+0x110], RZ ;  /* 0x000110ff00ff79a7 */ /* 0x0007e200081000ff */
[----:B------:R-:W-:-:S05]  /*1900*/  VIADD R9, R9, 0x1 ;  /* 0x0000000109097836 */ /* 0x000fca0000000000 */
[----:B------:R-:W-:-:S04]  /*1910*/  ISETP.NE.AND P0, PT, R9, 0x2, PT ;  /* 0x000000020900780c */ /* 0x000fc80003f05270 */
[----:B-1----:R-:W-:Y:S02]  /*1920*/  SEL R3, RZ, 0x1, P0 ;  /* 0x00000001ff037807 */ /* 0x002fe40000000000 */
[----:B------:R-:W-:Y:S02]  /*1930*/  SEL R9, R9, RZ, P0 ;  /* 0x000000ff09097207 */ /* 0x000fe40000000000 */
[----:B------:R-:W-:-:S07]  /*1940*/  LOP3.LUT R8, R8, R3, RZ, 0x3c, !PT ;  /* 0x0000000308087212 */ /* 0x000fce00078e3cff */
.L_x_24:
[----:B------:R-:W-:Y:S01]  /*1950*/  ULEA UR4, UR5, UR7, 0x3 ;  /* 0x0000000705047291 */ /* 0x000fe2000f8e18ff */
[----:B---3--:R-:W-:Y:S01]  /*1960*/  SHF.L.U32 R0, R12, 0x1f, RZ ;  /* 0x0000001f0c007819 */ /* 0x008fe200000006ff */
[----:B------:R-:W-:Y:S02]  /*1970*/  UISETP.GE.U32.AND UP0, UPT, UR46, 0xff, UPT ;  /* 0x000000ff2e00788c */ /* 0x000fe4000bf06070 */
[----:B------:R-:W-:Y:S02]  /*1980*/  USHF.L.U32 UR35, UR20, 0x6, URZ ;  /* 0x0000000614237899 */ /* 0x000fe400080006ff */
[----:B------:R-:W-:Y:S01]  /*1990*/  ULEA UR19, UR30, UR45, 0x7 ;  /* 0x0000002d1e137291 */ /* 0x000fe2000f8e38ff */
[----:B------:R-:W-:Y:S02]  /*19a0*/  UMOV UR13, URZ ;  /* 0x000000ff000d7c82 */ /* 0x000fe40008000000 */
[----:B------:R1:W3:Y:S02]  /*19b0*/  SYNCS.PHASECHK.TRANS64.TRYWAIT P0, [UR4+0x40], R0 ;  /* 0x00004000ff0075a7 */ /* 0x0002e40008001104 */
[----:B------:R-:W-:Y:S07]  /*19c0*/  BRA.U !UP0, `(.L_x_26) ;  /* 0x0000000108bc7547 */ /* 0x000fee000b800000 */
[----:B------:R-:W-:Y:S01]  /*19d0*/  UMOV UR6, URZ ;  /* 0x000000ff00067c82 */ /* 0x000fe20008000000 */
[----:B------:R-:W-:-:S05]  /*19e0*/  UMOV UR4, UR5 ;  /* 0x0000000500047c82 */ /* 0x000fca0008000000 */
.L_x_32:
[----:B------:R-:W-:Y:S01]  /*19f0*/  ULEA UR33, UR4, UR7, 0x3 ;  /* 0x0000000704217291 */ /* 0x000fe2000f8e18ff */
[----:B---3--:R-:W-:Y:S01]  /*1a00*/  @!P3 MOV R2, 0x6000 ;  /* 0x000060000002b802 */ /* 0x008fe20000000f00 */
[----:B-1-34-:R-:W-:Y:S10]  /*1a10*/  @P0 BRA `(.L_x_27) ;  /* 0x00000000000c0947 */ /* 0x01aff40003800000 */
[----:B------:R-:W-:-:S04]  /*1a20*/  SHF.L.U32 R3, R12, 0x1f, RZ ;  /* 0x0000001f0c037819 */ /* 0x000fc800000006ff */
[----:B------:R-:W3:Y:S02]  /*1a30*/  SYNCS.PHASECHK.TRANS64.TRYWAIT P0, [UR33+0x40], R3 ;  /* 0x00004003ff0075a7 */ /* 0x000ee40008001121 */
[----:B---3--:R-:W-:Y:S05]  /*1a40*/  @!P0 BRA `(.L_x_28) ;  /* 0x0000006000688947 */ /* 0x008fea0003800000 */
.L_x_27:
[----:B------:R3:W-:Y:S01]  /*1a50*/  @!P3 SYNCS.ARRIVE.TRANS64 RZ, [UR33], R2 ;  /* 0x00000002ffffb9a7 */ /* 0x0007e20008000021 */
[----:B------:R-:W-:-:S04]  /*1a60*/  ULOP3.LUT UR5, UR24, 0x2, URZ, 0xfc, !UPT ;  /* 0x0000000218057892 */ /* 0x000fc8000f8efcff */
[----:B------:R-:W-:-:S09]  /*1a70*/  UISETP.NE.AND UP0, UPT, UR5, 0x2, UPT ;  /* 0x000000020500788c */ /* 0x000fd2000bf05270 */
[----:B------:R-:W-:Y:S05]  /*1a80*/  BRA.U UP0, `(.L_x_29) ;  /* 0x0000000100047547 */ /* 0x000fea000b800000 */
[----:B--2---:R-:W-:Y:S05]  /*1a90*/  BPT.TRAP 0x1 ;  /* 0x000000040000795c */ /* 0x004fea0000300000 */
.L_x_29:
[----:B------:R-:W-:Y:S04]  /*1aa0*/  BSSY.RECONVERGENT B0, `(.L_x_30) ;  /* 0x0000003000007945 */ /* 0x000fe80003800200 */
[----:B------:R-:W-:Y:S05]  /*1ab0*/  @P2 BRA `(.L_x_31) ;  /* 0x0000000000042947 */ /* 0x000fea0003800000 */
[----:B--2---:R-:W-:Y:S05]  /*1ac0*/  BPT.TRAP 0x1 ;  /* 0x000000040000795c */ /* 0x004fea0000300000 */
.L_x_31:
[----:B--2---:R-:W-:Y:S05]  /*1ad0*/  BSYNC.RECONVERGENT B0 ;  /* 0x0000000000007941 */ /* 0x004fea0003800200 */
.L_x_30:
[----:B------:R-:W-:Y:S02]  /*1ae0*/  UIADD3 UR5, UPT, UPT, UR4, 0x1, URZ ;  /* 0x0000000104057890 */ /* 0x000fe4000fffe0ff */
[----:B------:R-:W-:Y:S02]  /*1af0*/  USHF.L.U32 UR34, UR6, 0x7, URZ ;  /* 0x0000000706227899 */ /* 0x000fe400080006ff */
[----:B------:R-:W-:Y:S02]  /*1b00*/  UISETP.NE.AND UP0, UPT, UR5, 0x8, UPT ;  /* 0x000000080500788c */ /* 0x000fe4000bf05270 */
[----:B------:R-:W-:Y:S02]  /*1b10*/  UIADD3 UR6, UPT, UPT, UR6, 0x1, URZ ;  /* 0x0000000106067890 */ /* 0x000fe4000fffe0ff */
[----:B------:R-:W-:Y:S02]  /*1b20*/  USEL UR9, URZ, 0x1, UP0 ;  /* 0x00000001ff097887 */ /* 0x000fe40008000000 */
[----:B------:R-:W-:-:S02]  /*1b30*/  USEL UR5, UR5, URZ, UP0 ;  /* 0x000000ff05057287 */ /* 0x000fc40008000000 */
[----:B------:R-:W-:Y:S02]  /*1b40*/  ULEA UR32, UR4, UR7, 0xd ;  /* 0x0000000704207291 */ /* 0x000fe4000f8e68ff */
[----:B------:R-:W-:Y:S01]  /*1b50*/  ULEA UR8, UR5, UR7, 0x3 ;  /* 0x0000000705087291 */ /* 0x000fe2000f8e18ff */
[----:B------:R-:W-:Y:S01]  /*1b60*/  LOP3.LUT R12, R12, UR9, RZ, 0x3c, !PT ;  /* 0x000000090c0c7c12 */ /* 0x000fe2000f8e3cff */
[----:B------:R-:W-:Y:S02]  /*1b70*/  UIADD3 UR10, UP1, UPT, UR26, 0x80, URZ ;  /* 0x000000801a0a7890 */ /* 0x000fe4000ff3e0ff */
[----:B------:R-:W-:Y:S01]  /*1b80*/  ULEA UR16, UR4, UR28, 0xe ;  /* 0x0000001c04107291 */ /* 0x000fe2000f8e70ff */
[----:B-1----:R-:W-:Y:S01]  /*1b90*/  SHF.L.U32 R0, R12, 0x1f, RZ ;  /* 0x0000001f0c007819 */ /* 0x002fe200000006ff */
[----:B------:R-:W-:Y:S02]  /*1ba0*/  UIADD3.X UR11, UPT, UPT, URZ, UR27, URZ, UP1, !UPT ;  /* 0x0000001bff0b7290 */ /* 0x000fe40008ffe4ff */
[----:B------:R-:W-:Y:S01]  /*1bb0*/  UIADD3 UR32, UPT, UPT, UR32, 0x4400, URZ ;  /* 0x0000440020207890 */ /* 0x000fe2000fffe0ff */
[----:B------:R4:W1:Y:S01]  /*1bc0*/  SYNCS.PHASECHK.TRANS64.TRYWAIT P0, [UR8+0x40], R0 ;  /* 0x00004000ff0075a7 */ /* 0x0008620008001108 */
[----:B------:R-:W-:-:S02]  /*1bd0*/  UIADD3 UR8, UP0, UPT, UR26, 0x180, URZ ;  /* 0x000001801a087890 */ /* 0x000fc4000ff1e0ff */
[----:B------:R-:W-:Y:S02]  /*1be0*/  UIADD3 UR16, UPT, UPT, UR7, 0x14400, UR16 ;  /* 0x0001440007107890 */ /* 0x000fe4000fffe010 */
[----:B------:R-:W-:Y:S02]  /*1bf0*/  UIADD3.X UR9, UPT, UPT, URZ, UR27, URZ, UP0, !UPT ;  /* 0x0000001bff097290 */ /* 0x000fe400087fe4ff */
[----:B------:R-:W-:Y:S01]  /*1c00*/  UISETP.NE.AND UP0, UPT, UR6, UR21, UPT ;  /* 0x000000150600728c */ /* 0x000fe2000bf05270 */
[----:B------:R-:W-:Y:S01]  /*1c10*/  UMOV UR12, 0x0 ;  /* 0x00000000000c7882 */ /* 0x000fe20000000000 */
[----:B------:R-:W-:Y:S01]  /*1c20*/  UMOV UR13, 0x10000000 ;  /* 0x10000000000d7882 */ /* 0x000fe20000000000 */
[----:B------:R-:W-:Y:S01]  /*1c30*/  UMOV UR4, 0x30000 ;  /* 0x0003000000047882 */ /* 0x000fe20000000000 */
[----:B------:R-:W-:Y:S01]  /*1c40*/  UMOV UR20, UR36 ;  /* 0x0000002400147c82 */ /* 0x000fe20008000000 */
[----:B------:R-:W-:Y:S01]  /*1c50*/  UMOV UR17, UR33 ;  /* 0x0000002100117c82 */ /* 0x000fe20008000000 */
[----:B------:R-:W-:Y:S01]  /*1c60*/  UMOV UR18, UR34 ;  /* 0x0000002200127c82 */ /* 0x000fe20008000000 */
[----:B------:R-:W-:Y:S01]  /*1c70*/  UTMALDG.3D [UR32], [UR10], desc[UR12] ;  /* 0x00000c200a0075b4 */ /* 0x000fe20008011000 */
[----:B------:R2:W-:Y:S02]  /*1c80*/  UTMALDG.3D.MULTICAST [UR16], [UR8], UR4, desc[UR12] ;  /* 0x00000c10080073b4 */ /* 0x0005e40008011804 */
[----:B--2---:R-:W-:Y:S01]  /*1c90*/  UMOV UR13, UR21 ;  /* 0x00000015000d7c82 */ /* 0x004fe20008000000 */
[----:B------:R-:W-:Y:S01]  /*1ca0*/  UMOV UR4, UR5 ;  /* 0x0000000500047c82 */ /* 0x000fe20008000000 */
[----:B------:R-:W-:Y:S05]  /*1cb0*/  BRA.U UP0, `(.L_x_32) ;  /* 0xfffffffd004c7547 */ /* 0x000fea000b83ffff */
.L_x_26:
[----:B------:R-:W-:Y:S01]  /*1cc0*/  ULEA UR4, UR5, UR7, 0x3 ;  /* 0x0000000705047291 */ /* 0x000fe2000f8e18ff */
[----:B-1--4-:R-:W-:Y:S01]  /*1cd0*/  SHF.L.U32 R0, R12, 0x1f, RZ ;  /* 0x0000001f0c007819 */ /* 0x012fe200000006ff */
[----:B------:R-:W-:Y:S01]  /*1ce0*/  @!P1 SYNCS.ARRIVE.TRANS64.A1T0 RZ, [UR7+0xa8], RZ ;  /* 0x0000a8ffffff99a7 */ /* 0x000fe20008100007 */
[----:B------:R-:W-:-:S06]  /*1cf0*/  UISETP.GT.AND UP0, UPT, UR43, UR41, UPT ;  /* 0x000000292b00728c */ /* 0x000fcc000bf04270 */
[----:B---3--:R1:W3:Y:S03]  /*1d00*/  SYNCS.PHASECHK.TRANS64.TRYWAIT P0, [UR4+0x40], R0 ;  /* 0x00004000ff0075a7 */ /* 0x0082e60008001104 */
[----:B------:R-:W-:Y:S05]  /*1d10*/  BRA.U !UP0, `(.L_x_33) ;  /* 0x0000000108bc7547 */ /* 0x000fea000b800000 */
[----:B------:R-:W-:Y:S01]  /*1d20*/  UIADD3 UR25, UPT, UPT, UR44, UR13, URZ ;  /* 0x0000000d2c197290 */ /* 0x000fe2000fffe0ff */
[----:B------:R-:W-:-:S11]  /*1d30*/  UMOV UR4, UR5 ;  /* 0x0000000500047c82 */ /* 0x000fd60008000000 */
.L_x_39:
[----:B------:R-:W-:Y:S01]  /*1d40*/  ULEA UR9, UR4, UR7, 0x3 ;  /* 0x0000000704097291 */ /* 0x000fe2000f8e18ff */
[----:B---3--:R-:W-:Y:S01]  /*1d50*/  @!P3 MOV R2, 0x6000 ;  /* 0x000060000002b802 */ /* 0x008fe20000000f00 */
[----:B-1-3--:R-:W-:Y:S10]  /*1d60*/  @P0 BRA `(.L_x_34) ;  /* 0x00000000000c0947 */ /* 0x00aff40003800000 */
[----:B------:R-:W-:-:S04]  /*1d70*/  SHF.L.U32 R3, R12, 0x1f, RZ ;  /* 0x0000001f0c037819 */ /* 0x000fc800000006ff */
[----:B------:R-:W3:Y:S02]  /*1d80*/  SYNCS.PHASECHK.TRANS64.TRYWAIT P0, [UR9+0x40], R3 ;  /* 0x00004003ff0075a7 */ /* 0x000ee40008001109 */
[----:B---3--:R-:W-:Y:S05]  /*1d90*/  @!P0 BRA `(.L_x_35) ;  /* 0x0000005c00ac8947 */ /* 0x008fea0003800000 */
.L_x_34:
[----:B------:R3:W-:Y:S01]  /*1da0*/  @!P3 SYNCS.ARRIVE.TRANS64 RZ, [UR9], R2 ;  /* 0x00000002ffffb9a7 */ /* 0x0007e20008000009 */
[----:B------:R-:W-:-:S04]  /*1db0*/  ULOP3.LUT UR5, UR24, 0x2, URZ, 0xfc, !UPT ;  /* 0x0000000218057892 */ /* 0x000fc8000f8efcff */
[----:B------:R-:W-:-:S09]  /*1dc0*/  UISETP.NE.AND UP0, UPT, UR5, 0x2, UPT ;  /* 0x000000020500788c */ /* 0x000fd2000bf05270 */
[----:B------:R-:W-:Y:S05]  /*1dd0*/  BRA.U UP0, `(.L_x_36) ;  /* 0x0000000100047547 */ /* 0x000fea000b800000 */
[----:B--2---:R-:W-:Y:S05]  /*1de0*/  BPT.TRAP 0x1 ;  /* 0x000000040000795c */ /* 0x004fea0000300000 */
.L_x_36:
[----:B------:R-:W-:Y:S04]  /*1df0*/  BSSY.RECONVERGENT B0, `(.L_x_37) ;  /* 0x0000003000007945 */ /* 0x000fe80003800200 */
[----:B------:R-:W-:Y:S05]  /*1e00*/  @P2 BRA `(.L_x_38) ;  /* 0x0000000000042947 */ /* 0x000fea0003800000 */
[----:B--2---:R-:W-:Y:S05]  /*1e10*/  BPT.TRAP 0x1 ;  /* 0x000000040000795c */ /* 0x004fea0000300000 */
.L_x_38:
[----:B--2---:R-:W-:Y:S05]  /*1e20*/  BSYNC.RECONVERGENT B0 ;  /* 0x0000000000007941 */ /* 0x004fea0003800200 */
.L_x_37:
[----:B------:R-:W-:Y:S02]  /*1e30*/  UIADD3 UR5, UPT, UPT, UR4, 0x1, URZ ;  /* 0x0000000104057890 */ /* 0x000fe4000fffe0ff */
[----:B------:R-:W-:Y:S02]  /*1e40*/  UIADD3 UR14, UP1, UPT, UR26, 0x80, URZ ;  /* 0x000000801a0e7890 */ /* 0x000fe4000ff3e0ff */
[----:B------:R-:W-:Y:S02]  /*1e50*/  UISETP.NE.AND UP0, UPT, UR5, 0x8, UPT ;  /* 0x000000080500788c */ /* 0x000fe4000bf05270 */
[----:B------:R-:W-:Y:S02]  /*1e60*/  USHF.L.U32 UR10, UR13, 0x7, URZ ;  /* 0x000000070d0a7899 */ /* 0x000fe400080006ff */
[----:B------:R-:W-:Y:S02]  /*1e70*/  USEL UR8, URZ, 0x1, UP0 ;  /* 0x00000001ff087887 */ /* 0x000fe40008000000 */
[----:B------:R-:W-:-:S02]  /*1e80*/  USEL UR5, UR5, URZ, UP0 ;  /* 0x000000ff05057287 */ /* 0x000fc40008000000 */
[----:B------:R-:W-:Y:S02]  /*1e90*/  UIADD3 UR22, UP0, UPT, UR26, 0x180, URZ ;  /* 0x000001801a167890 */ /* 0x000fe4000ff1e0ff */
[----:B------:R-:W-:Y:S01]  /*1ea0*/  LOP3.LUT R12, R12, UR8, RZ, 0x3c, !PT ;  /* 0x000000080c0c7c12 */ /* 0x000fe2000f8e3cff */
[----:B------:R-:W-:Y:S02]  /*1eb0*/  ULEA UR8, UR4, UR7, 0xd ;  /* 0x0000000704087291 */ /* 0x000fe4000f8e68ff */
[----:B------:R-:W-:Y:S01]  /*1ec0*/  ULEA UR6, UR5, UR7, 0x3 ;  /* 0x0000000705067291 */ /* 0x000fe2000f8e18ff */
[----:B-1----:R-:W-:Y:S01]  /*1ed0*/  SHF.L.U32 R0, R12, 0x1f, RZ ;  /* 0x0000001f0c007819 */ /* 0x002fe200000006ff */
[----:B------:R-:W-:Y:S02]  /*1ee0*/  UIADD3 UR8, UPT, UPT, UR8, 0x4400, URZ ;  /* 0x0000440008087890 */ /* 0x000fe4000fffe0ff */
[----:B------:R-:W-:Y:S02]  /*1ef0*/  UIADD3.X UR15, UPT, UPT, URZ, UR27, URZ, UP1, !UPT ;  /* 0x0000001bff0f7290 */ /* 0x000fe40008ffe4ff */
[----:B------:R-:W-:-:S02]  /*1f00*/  ULEA UR16, UR4, UR29, 0xe ;  /* 0x0000001d04107291 */ /* 0x000fc4000f8e70ff */
[----:B------:R-:W-:Y:S01]  /*1f10*/  UIADD3.X UR23, UPT, UPT, URZ, UR27, URZ, UP0, !UPT ;  /* 0x0000001bff177290 */ /* 0x000fe200087fe4ff */
[----:B------:R4:W1:Y:S01]  /*1f20*/  SYNCS.PHASECHK.TRANS64.TRYWAIT P0, [UR6+0x40], R0 ;  /* 0x00004000ff0075a7 */ /* 0x0008620008001106 */
[----:B------:R-:W-:Y:S01]  /*1f30*/  UMOV UR30, 0x0 ;  /* 0x00000000001e7882 */ /* 0x000fe20000000000 */
[----:B------:R-:W-:Y:S01]  /*1f40*/  UMOV UR31, 0x10000000 ;  /* 0x10000000001f7882 */ /* 0x000fe20000000000 */
[----:B------:R-:W-:Y:S01]  /*1f50*/  UMOV UR11, UR35 ;  /* 0x00000023000b7c82 */ /* 0x000fe20008000000 */
[----:B------:R-:W-:Y:S01]  /*1f60*/  UMOV UR12, UR36 ;  /* 0x00000024000c7c82 */ /* 0x000fe20008000000 */
[----:B------:R-:W-:Y:S01]  /*1f70*/  UMOV UR6, 0x30000 ;  /* 0x0003000000067882 */ /* 0x000fe20000000000 */
[----:B------:R-:W-:Y:S01]  /*1f80*/  UMOV UR20, UR36 ;  /* 0x0000002400147c82 */ /* 0x000fe20008000000 */
[----:B------:R-:W-:Y:S01]  /*1f90*/  UMOV UR17, UR9 ;  /* 0x0000000900117c82 */ /* 0x000fe20008000000 */
[----:B------:R-:W-:Y:S01]  /*1fa0*/  UMOV UR18, UR10 ;  /* 0x0000000a00127c82 */ /* 0x000fe20008000000 */
[----:B------:R4:W-:Y:S01]  /*1fb0*/  UTMALDG.3D [UR8], [UR14], desc[UR30] ;  /* 0x00001e080e0075b4 */ /* 0x0009e20008011000 */
[----:B------:R-:W-:Y:S01]  /*1fc0*/  UIADD3 UR13, UPT, UPT, UR13, 0x1, URZ ;  /* 0x000000010d0d7890 */ /* 0x000fe2000fffe0ff */
[----:B------:R-:W-:-:S03]  /*1fd0*/  UMOV UR4, UR5 ;  /* 0x0000000500047c82 */ /* 0x000fc60008000000 */
[----:B------:R-:W-:Y:S01]  /*1fe0*/  UISETP.NE.AND UP0, UPT, UR13, UR25, UPT ;  /* 0x000000190d00728c */ /* 0x000fe2000bf05270 */
[----:B------:R4:W-:Y:S08]  /*1ff0*/  UTMALDG.3D.MULTICAST [UR16], [UR22], UR6, desc[UR30] ;  /* 0x00001e10160073b4 */ /* 0x0009f00008011806 */
[----:B----4-:R-:W-:Y:S05]  /*2000*/  BRA.U UP0, `(.L_x_39) ;  /* 0xfffffffd004c7547 */ /* 0x010fea000b83ffff */
.L_x_33:
[C---:B------:R-:W-:Y:S01]  /*2010*/  LEA R3, R11.reuse, UR7, 0x3 ;  /* 0x000000070b037c11 */ /* 0x040fe2000f8e18ff */
[----:B------:R-:W-:Y:S01]  /*2020*/  NOP ;  /* 0x0000000000007918 */ /* 0x000fe20000000000 */
[----:B-1----:R-:W-:Y:S02]  /*2030*/  SHF.L.U32 R0, R10, 0x1f, RZ ;  /* 0x0000001f0a007819 */ /* 0x002fe400000006ff */
[----:B------:R-:W-:Y:S02]  /*2040*/  LEA R5, R11, UR7, 0x4 ;  /* 0x000000070b057c11 */ /* 0x000fe4000f8e20ff */
[----:B---3--:R-:W1:Y:S02]  /*2050*/  SYNCS.PHASECHK.TRANS64.TRYWAIT P0, [R3+URZ+0xb0], R0 ;  /* 0x0000b000030075a7 */ /* 0x008e6400080011ff */
[----:B-1----:R-:W-:Y:S05]  /*2060*/  @!P0 BRA `(.L_x_40) ;  /* 0x0000005c00108947 */ /* 0x002fea0003800000 */
.L_x_120:
[----:B------:R-:W3:Y:S01]  /*2070*/  LDS.128 R4, [R5+0x140] ;  /* 0x0001400005047984 */ /* 0x000ee20000000c00 */
[----:B------:R-:W-:Y:S01]  /*2080*/  UISETP.GE.AND UP0, UPT, UR42, 0x1, UPT ;  /* 0x000000012a00788c */ /* 0x000fe2000bf06270 */
[----:B------:R-:W-:Y:S01]  /*2090*/  @!PT LDS RZ, [RZ] ;  /* 0x00000000fffff984 */ /* 0x000fe20000000800 */
[----:B------:R-:W-:Y:S01]  /*20a0*/  @!PT LDS RZ, [RZ] ;  /* 0x00000000fffff984 */ /* 0x000fe20000000800 */
[----:B------:R-:W-:Y:S01]  /*20b0*/  @!PT LDS RZ, [RZ] ;  /* 0x00000000fffff984 */ /* 0x000fe20000000800 */
[----:B------:R-:W-:Y:S01]  /*20c0*/  @!PT LDS RZ, [RZ] ;  /* 0x00000000fffff984 */ /* 0x000fe20000000800 */
[----:B------:R4:W-:Y:S06]  /*20d0*/  MEMBAR.ALL.CTA ;  /* 0x0000000000007992 */ /* 0x0009ec0000008000 */
[----:B----4-:R-:W4:Y:S01]  /*20e0*/  FENCE.VIEW.ASYNC.S ;  /* 0x00000000000073c6 */ /* 0x010f220000000000 */
[----:B---3--:R-:W-:-:S13]  /*20f0*/  LOP3.LUT P0, RZ, R6, 0x1, RZ, 0xc0, !PT ;  /* 0x0000000106ff7812 */ /* 0x008fda000780c0ff */
[----:B----4-:R-:W-:Y:S01]  /*2100*/  VOTEU.ANY UP1, P0 ;  /* 0x0000000000ff7886 */ /* 0x010fe20000020100 */
[----:B------:R-:W-:-:S13]  /*2110*/  PLOP3.LUT P0, PT, PT, PT, UP1, 0x80, 0x8 ;  /* 0x000000000008781c */ /* 0x000fda0003f0f018 */
[----:B-1----:R-:W-:Y:S02]  /*2120*/  @P0 LOP3.LUT R0, R5, 0xffff, RZ, 0xc0, !PT ;  /* 0x0000ffff05000812 */ /* 0x002fe400078ec0ff */
[----:B------:R-:W-:Y:S02]  /*2130*/  @P0 MOV R2, R4 ;  /* 0x0000000400020202 */ /* 0x000fe40000000f00 */
[----:B------:R-:W-:Y:S01]  /*2140*/  @P0 R2UR UR6, R0 ;  /* 0x00000000000602ca */ /* 0x000fe200000e0000 */
[----:B------:R-:W-:Y:S01]  /*2150*/  VIADD R0, R3, 0xc0 ;  /* 0x000000c003007836 */ /* 0x000fe20000000000 */
[----:B------:R-:W-:Y:S02]  /*2160*/  @P0 SHF.R.U32.HI R4, RZ, 0x10, R5 ;  /* 0x00000010ff040819 */ /* 0x000fe40000011605 */
[----:B------:R-:W-:Y:S02]  /*2170*/  @P0 R2UR UR8, R2 ;  /* 0x00000000020802ca */ /* 0x000fe400000e0000 */
[----:B------:R-:W-:-:S02]  /*2180*/  PRMT R0, RZ, 0x654, R0 ;  /* 0x00000654ff007816 */ /* 0x000fc40000000000 */
[----:B------:R-:W-:Y:S02]  /*2190*/  @P0 R2UR UR4, R4 ;  /* 0x00000000040402ca */ /* 0x000fe400000e0000 */
[----:B------:R1:W-:Y:S03]  /*21a0*/  SYNCS.ARRIVE.TRANS64.RED.A1T0 RZ, [R0+URZ], RZ ;  /* 0x000000ff00ff79a7 */ /* 0x0003e600081004ff */
[----:B------:R-:W-:-:S04]  /*21b0*/  @UP1 UMOV UR37, UR6 ;  /* 0x0000000600251c82 */ /* 0x000fc80008000000 */
[----:B------:R-:W-:-:S04]  /*21c0*/  @UP1 UMOV UR38, UR8 ;  /* 0x0000000800261c82 */ /* 0x000fc80008000000 */
[----:B------:R-:W-:Y:S01]  /*21d0*/  @UP1 UMOV UR36, UR4 ;  /* 0x0000000400241c82 */ /* 0x000fe20008000000 */
[----:B------:R-:W-:Y:S05]  /*21e0*/  BRA.U !UP0, `(.L_x_41) ;  /* 0x0000000108d47547 */ /* 0x000fea000b800000 */
[----:B------:R-:W2:Y:S01]  /*21f0*/  LDCU.128 UR12, c[0x0][0xb10] ;  /* 0x00016200ff0c77ac */ /* 0x000ea20008000c00 */
[----:B------:R-:W3:Y:S01]  /*2200*/  LDCU UR25, c[0x0][0xb20] ;  /* 0x00016400ff1977ac */ /* 0x000ee20008000800 */
[----:B------:R-:W4:Y:S01]  /*2210*/  LDCU UR20, c[0x0][0xb0c] ;  /* 0x00016180ff1477ac */ /* 0x000f220008000800 */
[----:B------:R-:W1:Y:S01]  /*2220*/  LDCU.64 UR10, c[0x0][0xb28] ;  /* 0x00016500ff0a77ac */ /* 0x000e620008000a00 */
[----:B------:R-:W-:Y:S02]  /*2230*/  UISETP.NE.AND UP3, UPT, UR42, 0x1, UPT ;  /* 0x000000012a00788c */ /* 0x000fe4000bf65270 */
[----:B--2---:R-:W-:Y:S02]  /*2240*/  UIMAD.WIDE.U32 UR16, UR39, UR15, URZ ;  /* 0x0000000f271072a5 */ /* 0x004fe4000f8e00ff */
[----:B------:R-:W-:Y:S02]  /*2250*/  UIMAD.WIDE.U32 UR8, UR40, UR12, URZ ;  /* 0x0000000c280872a5 */ /* 0x000fe4000f8e00ff */
[----:B------:R-:W-:-:S02]  /*2260*/  UISETP.NE.AND UP0, UPT, UR14, 0x1, UPT ;  /* 0x000000010e00788c */ /* 0x000fc4000bf05270 */
[----:B------:R-:W-:Y:S01]  /*2270*/  UIMAD.WIDE.U32 UR22, UR37, UR15, URZ ;  /* 0x0000000f251672a5 */ /* 0x000fe2000f8e00ff */
[----:B------:R-:W-:Y:S02]  /*2280*/  UMOV UR16, UR17 ;  /* 0x0000001100107c82 */ /* 0x000fe40008000000 */
[----:B------:R-:W-:Y:S01]  /*2290*/  UMOV UR8, UR9 ;  /* 0x0000000900087c82 */ /* 0x000fe20008000000 */
[----:B---3--:R-:W-:Y:S02]  /*22a0*/  USHF.R.U32.HI UR16, URZ, UR25, UR16 ;  /* 0x00000019ff107299 */ /* 0x008fe40008011610 */
[----:B----4-:R-:W-:Y:S02]  /*22b0*/  UISETP.NE.AND UP2, UPT, UR20, 0x1, UPT ;  /* 0x000000011400788c */ /* 0x010fe4000bf45270 */
[----:B------:R-:W-:Y:S02]  /*22c0*/  USHF.R.U32.HI UR8, URZ, UR13, UR8 ;  /* 0x0000000dff087299 */ /* 0x000fe40008011608 */
[----:B------:R-:W-:-:S02]  /*22d0*/  USEL UR6, UR39, UR16, !UP0 ;  /* 0x0000001027067287 */ /* 0x000fc4000c000000 */
[----:B------:R-:W-:Y:S02]  /*22e0*/  USEL UR8, UR40, UR8, !UP2 ;  /* 0x0000000828087287 */ /* 0x000fe4000d000000 */
[----:B-1----:R-:W-:Y:S01]  /*22f0*/  UIMAD.WIDE.U32 UR16, UR6, UR10, URZ ;  /* 0x0000000a061072a5 */ /* 0x002fe2000f8e00ff */
[----:B------:R-:W-:Y:S01]  /*2300*/  UMOV UR4, UR23 ;  /* 0x0000001700047c82 */ /* 0x000fe20008000000 */
[----:B------:R-:W-:Y:S02]  /*2310*/  UIMAD.WIDE.U32 UR18, UR38, UR12, URZ ;  /* 0x0000000c261272a5 */ /* 0x000fe4000f8e00ff */
[----:B------:R-:W-:-:S03]  /*2320*/  UIMAD.WIDE.U32 UR22, UR8, UR10, URZ ;  /* 0x0000000a081672a5 */ /* 0x000fc6000f8e00ff */
[----:B------:R-:W-:Y:S01]  /*2330*/  UMOV UR16, UR17 ;  /* 0x0000001100107c82 */ /* 0x000fe20008000000 */
[----:B------:R-:W-:Y:S02]  /*2340*/  USHF.R.U32.HI UR4, URZ, UR25, UR4 ;  /* 0x00000019ff047299 */ /* 0x000fe40008011604 */
[----:B------:R-:W-:Y:S01]  /*2350*/  @UP3 USHF.R.U32.HI UR6, URZ, UR11, UR16 ;  /* 0x0000000bff063299 */ /* 0x000fe20008011610 */
[----:B------:R-:W-:Y:S01]  /*2360*/  UMOV UR18, UR19 ;  /* 0x0000001300127c82 */ /* 0x000fe20008000000 */
[----:B------:R-:W-:Y:S01]  /*2370*/  UMOV UR22, UR23 ;  /* 0x0000001700167c82 */ /* 0x000fe20008000000 */
[----:B------:R-:W-:Y:S02]  /*2380*/  USHF.R.U32.HI UR13, URZ, UR13, UR18 ;  /* 0x0000000dff0d7299 */ /* 0x000fe40008011612 */
[----:B------:R-:W-:Y:S02]  /*2390*/  USEL UR4, UR37, UR4, !UP0 ;  /* 0x0000000425047287 */ /* 0x000fe4000c000000 */
[----:B------:R-:W-:-:S02]  /*23a0*/  @UP3 USHF.R.U32.HI UR8, URZ, UR11, UR22 ;  /* 0x0000000bff083299 */ /* 0x000fc40008011616 */
[----:B------:R-:W-:Y:S02]  /*23b0*/  UIMAD UR9, UR42, UR6, URZ ;  /* 0x000000062a0972a4 */ /* 0x000fe4000f8e02ff */
[----:B------:R-:W-:Y:S02]  /*23c0*/  USEL UR6, UR38, UR13, !UP2 ;  /* 0x0000000d26067287 */ /* 0x000fe4000d000000 */
[----:B------:R-:W-:Y:S02]  /*23d0*/  UIMAD UR12, UR42, UR8, URZ ;  /* 0x000000082a0c72a4 */ /* 0x000fe4000f8e02ff */
[----:B------:R-:W-:Y:S02]  /*23e0*/  UISETP.GE.AND UP0, UPT, UR4, UR9, UPT ;  /* 0x000000090400728c */ /* 0x000fe4000bf06270 */
[----:B------:R-:W-:Y:S02]  /*23f0*/  UIMAD.WIDE.U32 UR16, UR4, UR10, URZ ;  /* 0x0000000a041072a5 */ /* 0x000fe4000f8e00ff */
[----:B------:R-:W-:-:S02]  /*2400*/  UISETP.GE.OR UP0, UPT, UR6, UR12, UP0 ;  /* 0x0000000c0600728c */ /* 0x000fc40008706670 */
[----:B------:R-:W-:Y:S02]  /*2410*/  UIMAD.WIDE.U32 UR12, UR6, UR10, URZ ;  /* 0x0000000a060c72a5 */ /* 0x000fe4000f8e00ff */
[----:B------:R-:W-:Y:S01]  /*2420*/  UIADD3 UR15, UPT, UPT, -UR4, URZ, URZ ;  /* 0x000000ff040f7290 */ /* 0x000fe2000fffe1ff */
[----:B------:R-:W-:Y:S01]  /*2430*/  UMOV UR10, UR17 ;  /* 0x00000011000a7c82 */ /* 0x000fe20008000000 */
[----:B------:R-:W-:Y:S02]  /*2440*/  UIADD3 UR12, UPT, UPT, -UR6, URZ, URZ ;  /* 0x000000ff060c7290 */ /* 0x000fe4000fffe1ff */
[----:B------:R-:W-:-:S03]  /*2450*/  USHF.R.U32.HI UR10, URZ, UR11, UR10 ;  /* 0x0000000bff0a7299 */ /* 0x000fc6000801160a */
[----:B------:R-:W-:Y:S01]  /*2460*/  @!UP0 UMOV UR9, UR13 ;  /* 0x0000000d00098c82 */ /* 0x000fe20008000000 */
[----:B------:R-:W-:Y:S02]  /*2470*/  UIMAD UR15, UR14, UR15, UR37 ;  /* 0x0000000f0e0f72a4 */ /* 0x000fe4000f8e0225 */
[----:B------:R-:W-:Y:S02]  /*2480*/  USEL UR10, UR4, UR10, !UP3 ;  /* 0x0000000a040a7287 */ /* 0x000fe4000d800000 */
[----:B------:R-:W-:Y:S02]  /*2490*/  @!UP0 USHF.R.U32.HI UR9, URZ, UR11, UR9 ;  /* 0x0000000bff098299 */ /* 0x000fe40008011609 */
[----:B------:R-:W-:Y:S02]  /*24a0*/  UIADD3 UR11, UPT, UPT, -UR10, URZ, URZ ;  /* 0x000000ff0a0b7290 */ /* 0x000fe4000fffe1ff */
[----:B------:R-:W-:Y:S02]  /*24b0*/  @!UP0 USEL UR9, UR6, UR9, !UP3 ;  /* 0x0000000906098287 */ /* 0x000fe4000d800000 */
[----:B------:R-:W-:-:S02]  /*24c0*/  UIMAD UR11, UR42, UR11, UR4 ;  /* 0x0000000b2a0b72a4 */ /* 0x000fc4000f8e0204 */
[----:B------:R-:W-:Y:S02]  /*24d0*/  @!UP0 UIADD3 UR10, UPT, UPT, UR10, -UR9, URZ ;  /* 0x800000090a0a8290 */ /* 0x000fe4000fffe0ff */
[----:B------:R-:W-:Y:S02]  /*24e0*/  @!UP0 UIMAD UR9, UR11, UR8, UR9 ;  /* 0x000000080b0982a4 */ /* 0x000fe4000f8e0209 */
[----:B------:R-:W-:Y:S02]  /*24f0*/  @!UP0 UIMAD UR4, UR42, UR10, UR6 ;  /* 0x0000000a2a0482a4 */ /* 0x000fe4000f8e0206 */
[----:B------:R-:W-:Y:S02]  /*2500*/  UIMAD UR8, UR20, UR12, UR38 ;  /* 0x0000000c140872a4 */ /* 0x000fe4000f8e0226 */
[----:B------:R-:W-:Y:S01]  /*2510*/  UIMAD UR37, UR4, UR14, UR15 ;  /* 0x0000000e042572a4 */ /* 0x000fe2000f8e020f */
[----:B------:R-:W-:Y:S02]  /*2520*/  @!UP0 UMOV UR6, UR9 ;  /* 0x0000000900068c82 */ /* 0x000fe40008000000 */
[----:B------:R-:W-:-:S12]  /*2530*/  UIMAD UR38, UR6, UR20, UR8 ;  /* 0x00000014062672a4 */ /* 0x000fd8000f8e0208 */
.L_x_41:
[----:B------:R-:W3:Y:S02]  /*2540*/  LDCU UR4, c[0x0][0xb30] ;  /* 0x00016600ff0477ac */ /* 0x000ee40008000800 */
[----:B---3--:R-:W-:-:S09]  /*2550*/  UISETP.NE.AND UP0, UPT, UR4, 0x1, UPT ;  /* 0x000000010400788c */ /* 0x008fd2000bf05270 */
[----:B------:R-:W-:Y:S05]  /*2560*/  BRA.U UP0, `(.L_x_42) ;  /* 0x0000000100447547 */ /* 0x000fea000b800000 */
[----:B------:R-:W3:Y:S01]  /*2570*/  LDCU.128 UR12, c[0x0][0xb10] ;  /* 0x00016200ff0c77ac */ /* 0x000ee20008000c00 */
[----:B------:R-:W4:Y:S01]  /*2580*/  LDCU UR16, c[0x0][0xb0c] ;  /* 0x00016180ff1077ac */ /* 0x000f220008000800 */
[----:B------:R-:W1:Y:S01]  /*2590*/  LDCU UR17, c[0x0][0xb20] ;  /* 0x00016400ff1177ac */ /* 0x000e620008000800 */
[----:B---3--:R-:W-:Y:S02]  /*25a0*/  UIMAD.WIDE.U32 UR10, UR38, UR12, URZ ;  /* 0x0000000c260a72a5 */ /* 0x008fe4000f8e00ff */
[----:B------:R-:W-:Y:S02]  /*25b0*/  UIMAD.WIDE.U32 UR8, UR37, UR15, URZ ;  /* 0x0000000f250872a5 */ /* 0x000fe4000f8e00ff */
[----:B----4-:R-:W-:Y:S02]  /*25c0*/  UISETP.NE.AND UP2, UPT, UR16, 0x1, UPT ;  /* 0x000000011000788c */ /* 0x010fe4000bf45270 */
[----:B------:R-:W-:Y:S01]  /*25d0*/  UISETP.NE.AND UP0, UPT, UR14, 0x1, UPT ;  /* 0x000000010e00788c */ /* 0x000fe2000bf05270 */
[----:B------:R-:W-:-:S02]  /*25e0*/  UMOV UR6, UR11 ;  /* 0x0000000b00067c82 */ /* 0x000fc40008000000 */
[----:B------:R-:W-:Y:S01]  /*25f0*/  UMOV UR4, UR9 ;  /* 0x0000000900047c82 */ /* 0x000fe20008000000 */
[----:B------:R-:W-:Y:S02]  /*2600*/  USHF.R.U32.HI UR6, URZ, UR13, UR6 ;  /* 0x0000000dff067299 */ /* 0x000fe40008011606 */
[----:B-1----:R-:W-:Y:S02]  /*2610*/  USHF.R.U32.HI UR4, URZ, UR17, UR4 ;  /* 0x00000011ff047299 */ /* 0x002fe40008011604 */
[----:B------:R-:W-:Y:S02]  /*2620*/  USEL UR6, UR38, UR6, !UP2 ;  /* 0x0000000626067287 */ /* 0x000fe4000d000000 */
[----:B------:R-:W-:-:S04]  /*2630*/  USEL UR4, UR37, UR4, !UP0 ;  /* 0x0000000425047287 */ /* 0x000fc8000c000000 */
[----:B------:R-:W-:Y:S02]  /*2640*/  UIADD3 UR8, UPT, UPT, UR6, -UR4, URZ ;  /* 0x8000000406087290 */ /* 0x000fe4000fffe0ff */
[----:B------:R-:W-:Y:S02]  /*2650*/  UIADD3 UR4, UPT, UPT, -UR6, UR4, URZ ;  /* 0x0000000406047290 */ /* 0x000fe4000fffe1ff */
[----:B------:R-:W-:Y:S02]  /*2660*/  UIMAD UR37, UR8, UR14, UR37 ;  /* 0x0000000e082572a4 */ /* 0x000fe4000f8e0225 */
[----:B------:R-:W-:-:S12]  /*2670*/  UIMAD UR38, UR4, UR16, UR38 ;  /* 0x00000010042672a4 */ /* 0x000fd8000f8e0226 */
.L_x_42:
[----:B------:R-:W-:Y:S01]  /*2680*/  VIADD R11, R11, 0x1 ;  /* 0x000000010b0b7836 */ /* 0x000fe20000000000 */
[----:B------:R-:W-:Y:S01]  /*2690*/  PLOP3.LUT P1, PT, PT, PT, PT, 0x80, 0x8 ;  /* 0x000000000008781c */ /* 0x000fe20003f2f070 */
[----:B------:R-:W-:Y:S02]  /*26a0*/  UIADD3 UR20, UPT, UPT, UR38, UR62, URZ ;  /* 0x0000003e26147290 */ /* 0x000fe4000fffe0ff */
[----:B------:R-:W-:Y:S01]  /*26b0*/  UIADD3 UR30, UPT, UPT, UR37, UR59, URZ ;  /* 0x0000003b251e7290 */ /* 0x000fe2000fffe0ff */
[----:B------:R-:W-:-:S04]  /*26c0*/  ISETP.NE.AND P0, PT, R11, 0x2, PT ;  /* 0x000000020b00780c */ /* 0x000fc80003f05270 */
[----:B------:R-:W-:Y:S02]  /*26d0*/  SEL R3, RZ, 0x1, P0 ;  /* 0x00000001ff037807 */ /* 0x000fe40000000000 */
[----:B------:R-:W-:Y:S02]  /*26e0*/  SEL R11, R11, RZ, P0 ;  /* 0x000000ff0b0b7207 */ /* 0x000fe40000000000 */
[----:B------:R-:W-:Y:S01]  /*26f0*/  LOP3.LUT R10, R10, R3, RZ, 0x3c, !PT ;  /* 0x000000030a0a7212 */ /* 0x000fe200078e3cff */
[----:B------:R-:W-:Y:S06]  /*2700*/  BRA.U UP1, `(.L_x_43) ;  /* 0xfffffff1015c7547 */ /* 0x000fec000b83ffff */
[----:B------:R-:W-:Y:S01]  /*2710*/  UIADD3 UR7, UPT, UPT, UR7, 0x40, URZ ;  /* 0x0000004007077890 */ /* 0x000fe2000fffe0ff */
[----:B------:R-:W-:-:S03]  /*2720*/  SHF.L.U32 R3, R12, 0x1f, RZ ;  /* 0x0000001f0c037819 */ /* 0x000fc600000006ff */
[----:B------:R-:W-:-:S09]  /*2730*/  ULEA UR4, UR5, UR7, 0x3 ;  /* 0x0000000705047291 */ /* 0x000fd2000f8e18ff */
[----:B------:R-:W3:Y:S02]  /*2740*/  SYNCS.PHASECHK.TRANS64.TRYWAIT P0, [UR4], R3 ;  /* 0x00000003ff0075a7 */ /* 0x000ee40008001104 */
[----:B---3--:R-:W-:Y:S05]  /*2750*/  @!P0 BRA `(.L_x_44) ;  /* 0x0000005400688947 */ /* 0x008fea0003800000 */
.L_x_122:
[----:B------:R-:W-:-:S04]  /*2760*/  UIADD3 UR4, UPT, UPT, UR5, 0x1, URZ ;  /* 0x0000000105047890 */ /* 0x000fc8000fffe0ff */
[----:B------:R-:W-:-:S04]  /*2770*/  UISETP.NE.AND UP0, UPT, UR4, 0x8, UPT ;  /* 0x000000080400788c */ /* 0x000fc8000bf05270 */
[----:B------:R-:W-:Y:S02]  /*2780*/  USEL UR6, URZ, 0x1, UP0 ;  /* 0x00000001ff067887 */ /* 0x000fe40008000000 */
[----:B------:R-:W-:-:S04]  /*2790*/  USEL UR4, UR4, URZ, UP0 ;  /* 0x000000ff04047287 */ /* 0x000fc80008000000 */
[----:B------:R-:W-:Y:S01]  /*27a0*/  ULEA UR5, UR4, UR7, 0x3 ;  /* 0x0000000704057291 */ /* 0x000fe2000f8e18ff */
[----:B------:R-:W-:-:S04]  /*27b0*/  LOP3.LUT R2, R12, UR6, RZ, 0x3c, !PT ;  /* 0x000000060c027c12 */ /* 0x000fc8000f8e3cff */
[----:B-1----:R-:W-:-:S04]  /*27c0*/  SHF.L.U32 R3, R2, 0x1f, RZ ;  /* 0x0000001f02037819 */ /* 0x002fc800000006ff */
[----:B------:R-:W1:Y:S02]  /*27d0*/  SYNCS.PHASECHK.TRANS64.TRYWAIT P0, [UR5], R3 ;  /* 0x00000003ff0075a7 */ /* 0x000e640008001105 */
[----:B-1----:R-:W-:Y:S05]  /*27e0*/  @!P0 BRA `(.L_x_45) ;  /* 0x00000054005c8947 */ /* 0x002fea0003800000 */
.L_x_124:
        /* <DEDUP_REMOVED lines=9> */
.L_x_126:
        /* <DEDUP_REMOVED lines=9> */
.L_x_128:
        /* <DEDUP_REMOVED lines=9> */
.L_x_130:
        /* <DEDUP_REMOVED lines=9> */
.L_x_132:
        /* <DEDUP_REMOVED lines=9> */
.L_x_134:
[----:B------:R-:W-:-:S04]  /*2ac0*/  UIADD3 UR4, UPT, UPT, UR4, 0x1, URZ ;  /* 0x0000000104047890 */ /* 0x000fc8000fffe0ff */
[----:B------:R-:W-:-:S04]  /*2ad0*/  UISETP.NE.AND UP0, UPT, UR4, 0x8, UPT ;  /* 0x000000080400788c */ /* 0x000fc8000bf05270 */
[----:B------:R-:W-:Y:S02]  /*2ae0*/  USEL UR5, URZ, 0x1, UP0 ;  /* 0x00000001ff057887 */ /* 0x000fe40008000000 */
[----:B------:R-:W-:-:S04]  /*2af0*/  USEL UR4, UR4, URZ, UP0 ;  /* 0x000000ff04047287 */ /* 0x000fc80008000000 */
[----:B------:R-:W-:Y:S01]  /*2b00*/  ULEA UR4, UR4, UR7, 0x3 ;  /* 0x0000000704047291 */ /* 0x000fe2000f8e18ff */
[----:B-1----:R-:W-:-:S04]  /*2b10*/  LOP3.LUT R3, R2, UR5, RZ, 0x3c, !PT ;  /* 0x0000000502037c12 */ /* 0x002fc8000f8e3cff */
[----:B------:R-:W-:Y:S01]  /*2b20*/  SHF.L.U32 R3, R3, 0x1f, RZ ;  /* 0x0000001f03037819 */ /* 0x000fe200000006ff */
[----:B------:R-:W-:-:S07]  /*2b30*/  IMAD.U32 R0, RZ, RZ, UR4 ;  /* 0x00000004ff007e24 */ /* 0x000fce000f8e00ff */
.L_x_51:
[----:B-1----:R1:W3:Y:S02]  /*2b40*/  SYNCS.PHASECHK.TRANS64.TRYWAIT P0, [R0+URZ], R3 ;  /* 0x00000003000075a7 */ /* 0x0022e400080011ff */
[----:B---3--:R-:W-:Y:S05]  /*2b50*/  @!P0 NANOSLEEP.SYNCS 0x989680 ;  /* 0x009896800000895d */ /* 0x008fea0003900000 */
[----:B------:R-:W3:Y:S02]  /*2b60*/  @!P0 SYNCS.PHASECHK.TRANS64 P0, [R0+URZ], R3 ;  /* 0x00000003000085a7 */ /* 0x000ee400080010ff */
[----:B--23--:R-:W-:Y:S05]  /*2b70*/  @P0 EXIT ;  /* 0x000000000000094d */ /* 0x00cfea0003800000 */
[----:B------:R-:W-:Y:S05]  /*2b80*/  BRA `(.L_x_51) ;  /* 0xfffffffc00ec7947 */ /* 0x000fea000383ffff */
.L_x_23:
[----:B------:R-:W2:Y:S02]  /*2b90*/  S2UR UR4, SR_CgaCtaId ;  /* 0x00000000000479c3 */ /* 0x000ea40000008800 */
[----:B--2---:R-:W-:-:S04]  /*2ba0*/  UISETP.NE.AND UP0, UPT, UR4, URZ, UPT ;  /* 0x000000ff0400728c */ /* 0x004fc8000bf05270 */
[----:B------:R-:W-:-:S09]  /*2bb0*/  UISETP.NE.OR UP0, UPT, UR18, 0x1, UP0 ;  /* 0x000000011200788c */ /* 0x000fd20008705670 */
[----:B------:R-:W-:Y:S05]  /*2bc0*/  BRA.U UP0, `(.L_x_52) ;  /* 0x00000005004c7547 */ /* 0x000fea000b800000 */
[----:B------:R-:W2:Y:S01]  /*2bd0*/  S2UR UR5, SR_CgaCtaId ;  /* 0x00000000000579c3 */ /* 0x000ea20000008800 */
[----:B------:R-:W-:Y:S01]  /*2be0*/  UMOV UR4, 0x400 ;  /* 0x0000040000047882 */ /* 0x000fe20000000000 */
[----:B------:R-:W-:Y:S01]  /*2bf0*/  ISETP.GE.U32.AND P2, PT, R0, 0x2, PT ;  /* 0x000000020000780c */ /* 0x000fe20003f46070 */
[----:B------:R-:W-:Y:S01]  /*2c00*/  IMAD.MOV.U32 R12, RZ, RZ, 0x1 ;  /* 0x00000001ff0c7424 */ /* 0x000fe200078e00ff */
[----:B------:R-:W-:Y:S02]  /*2c10*/  CS2R R10, SRZ ;  /* 0x00000000000a7805 */ /* 0x000fe4000001ff00 */
[----:B------:R-:W-:Y:S01]  /*2c20*/  CS2R R8, SRZ ;  /* 0x0000000000087805 */ /* 0x000fe2000001ff00 */
[----:B--2---:R-:W-:-:S03]  /*2c30*/  ULEA UR6, UR5, UR4, 0x18 ;  /* 0x0000000405067291 */ /* 0x004fc6000f8ec0ff */
[----:B------:R-:W-:-:S09]  /*2c40*/  UMOV UR5, URZ ;  /* 0x000000ff00057c82 */ /* 0x000fd20008000000 */
.L_x_56:
[----:B------:R-:W-:Y:S02]  /*2c50*/  LEA R2, R8, UR6, 0x3 ;  /* 0x0000000608027c11 */ /* 0x000fe4000f8e18ff */
[----:B------:R-:W-:-:S03]  /*2c60*/  SHF.L.U32 R5, R9, 0x1f, RZ ;  /* 0x0000001f09057819 */ /* 0x000fc600000006ff */
[----:B------:R-:W-:Y:S01]  /*2c70*/  VIADD R4, R2, 0x120 ;  /* 0x0000012002047836 */ /* 0x000fe20000000000 */
[----:B------:R-:W2:Y:S02]  /*2c80*/  SYNCS.PHASECHK.TRANS64.TRYWAIT P0, [R2+URZ+0x110], R5 ;  /* 0x00011005020075a7 */ /* 0x000ea400080011ff */
[----:B--2---:R-:W-:Y:S05]  /*2c90*/  @!P0 BRA `(.L_x_53) ;  /* 0x0000005000c08947 */ /* 0x004fea0003800000 */
.L_x_135:
[----:B------:R-:W-:Y:S01]  /*2ca0*/  ULEA UR4, UR5, UR6, 0x3 ;  /* 0x0000000605047291 */ /* 0x000fe2000f8e18ff */
[----:B------:R-:W-:Y:S02]  /*2cb0*/  PRMT R4, RZ, 0x654, R4 ;  /* 0x00000654ff047816 */ /* 0x000fe40000000004 */
[----:B--2---:R-:W-:Y:S01]  /*2cc0*/  SHF.L.U32 R5, R12, 0x1f, RZ ;  /* 0x0000001f0c057819 */ /* 0x004fe200000006ff */
[----:B------:R-:W-:Y:S01]  /*2cd0*/  UIADD3 UR7, UPT, UPT, UR4, 0xb0, URZ ;  /* 0x000000b004077890 */ /* 0x000fe2000fffe0ff */
[----:B------:R2:W-:Y:S05]  /*2ce0*/  SYNCS.ARRIVE.TRANS64.RED.A1T0 RZ, [R4+URZ], RZ ;  /* 0x000000ff04ff79a7 */ /* 0x0005ea00081004ff */
[----:B------:R-:W-:Y:S01]  /*2cf0*/  IMAD.U32 R7, RZ, RZ, UR7 ;  /* 0x00000007ff077e24 */ /* 0x000fe2000f8e00ff */
[----:B------:R-:W3:Y:S04]  /*2d00*/  SYNCS.PHASECHK.TRANS64.TRYWAIT P0, [UR4+0xc0], R5 ;  /* 0x0000c005ff0075a7 */ /* 0x000ee80008001104 */
[----:B------:R-:W-:Y:S01]  /*2d10*/  PRMT R6, R0, 0x654, R7 ;  /* 0x0000065400067816 */ /* 0x000fe20000000007 */
[----:B--2---:R-:W-:Y:S01]  /*2d20*/  @!P2 IMAD.MOV.U32 R4, RZ, RZ, 0x10 ;  /* 0x00000010ff04a424 */ /* 0x004fe200078e00ff */
[----:B---3--:R-:W-:Y:S06]  /*2d30*/  @!P0 BRA `(.L_x_54) ;  /* 0x0000005000ac8947 */ /* 0x008fec0003800000 */
.L_x_137:
[----:B------:R-:W-:Y:S01]  /*2d40*/  ULEA UR8, UR5, UR6, 0x4 ;  /* 0x0000000605087291 */ /* 0x000fe2000f8e20ff */
[----:B------:R-:W-:Y:S01]  /*2d50*/  SEL R3, R6, R3, !P2 ;  /* 0x0000000306037207 */ /* 0x000fe20005000000 */
[----:B------:R-:W-:Y:S01]  /*2d60*/  UIADD3 UR9, UPT, UPT, UR4, 0xb0, URZ ;  /* 0x000000b004097890 */ /* 0x000fe2000fffe0ff */
[----:B--2---:R-:W-:Y:S01]  /*2d70*/  LEA R2, R11, UR6, 0x3 ;  /* 0x000000060b027c11 */ /* 0x004fe2000f8e18ff */
[----:B------:R-:W-:Y:S01]  /*2d80*/  UIADD3 UR8, UPT, UPT, UR8, 0x140, URZ ;  /* 0x0000014008087890 */ /* 0x000fe2000fffe0ff */
[----:B------:R-:W-:Y:S01]  /*2d90*/  SHF.L.U32 R5, R10, 0x1f, RZ ;  /* 0x0000001f0a057819 */ /* 0x000fe200000006ff */
[----:B------:R2:W-:Y:S01]  /*2da0*/  @!P2 SYNCS.ARRIVE.TRANS64.RED RZ, [R3+URZ], R4 ;  /* 0x0000000403ffa9a7 */ /* 0x0005e200080004ff */
[----:B------:R-:W-:Y:S01]  /*2db0*/  UIADD3 UR4, UPT, UPT, UR5, 0x1, URZ ;  /* 0x0000000105047890 */ /* 0x000fe2000fffe0ff */
[----:B------:R-:W-:-:S03]  /*2dc0*/  VIADD R8, R8, 0x1 ;  /* 0x0000000108087836 */ /* 0x000fc60000000000 */
[----:B------:R-:W-:Y:S02]  /*2dd0*/  UISETP.NE.AND UP0, UPT, UR4, 0x2, UPT ;  /* 0x000000020400788c */ /* 0x000fe4000bf05270 */
[----:B------:R-:W-:Y:S06]  /*2de0*/  UGETNEXTWORKID.BROADCAST [UR8], [UR9] ;  /* 0x00000000080073ca */ /* 0x000fec0008000100 */
[----:B------:R-:W-:Y:S01]  /*2df0*/  USEL UR7, URZ, 0x1, UP0 ;  /* 0x00000001ff077887 */ /* 0x000fe20008000000 */
[----:B------:R-:W-:Y:S01]  /*2e00*/  ISETP.NE.AND P0, PT, R8, 0x2, PT ;  /* 0x000000020800780c */ /* 0x000fe20003f05270 */
[----:B------:R-:W-:Y:S01]  /*2e10*/  USEL UR5, UR4, URZ, UP0 ;  /* 0x000000ff04057287 */ /* 0x000fe20008000000 */
[----:B------:R-:W3:Y:S03]  /*2e20*/  SYNCS.PHASECHK.TRANS64.TRYWAIT P1, [R2+URZ+0xb0], R5 ;  /* 0x0000b005020075a7 */ /* 0x000ee600080211ff */
[----:B------:R-:W-:Y:S01]  /*2e30*/  LOP3.LUT R12, R12, UR7, RZ, 0x3c, !PT ;  /* 0x000000070c0c7c12 */ /* 0x000fe2000f8e3cff */
[----:B--23--:R-:W-:Y:S07]  /*2e40*/  @!P1 BRA `(.L_x_55) ;  /* 0x0000005000809947 */ /* 0x00cfee0003800000 */
.L_x_138:
[C---:B------:R-:W-:Y:S01]  /*2e50*/  LEA R4, R11.reuse, UR6, 0x4 ;  /* 0x000000060b047c11 */ /* 0x040fe2000f8e20ff */
[----:B--2---:R-:W-:Y:S01]  /*2e60*/  VIADD R2, R2, 0xc0 ;  /* 0x000000c002027836 */ /* 0x004fe20000000000 */
[----:B------:R-:W-:Y:S01]  /*2e70*/  SEL R8, R8, RZ, P0 ;  /* 0x000000ff08087207 */ /* 0x000fe20000000000 */
[----:B------:R-:W-:-:S03]  /*2e80*/  VIADD R11, R11, 0x1 ;  /* 0x000000010b0b7836 */ /* 0x000fc60000000000 */
[----:B------:R-:W2:Y:S01]  /*2e90*/  LDS.128 R4, [R4+0x140] ;  /* 0x0001400004047984 */ /* 0x000ea20000000c00 */
[----:B------:R-:W-:Y:S02]  /*2ea0*/  PRMT R2, RZ, 0x654, R2 ;  /* 0x00000654ff027816 */ /* 0x000fe40000000002 */
[C---:B------:R-:W-:Y:S01]  /*2eb0*/  ISETP.NE.AND P1, PT, R11.reuse, 0x2, PT ;  /* 0x000000020b00780c */ /* 0x040fe20003f25270 */
[----:B------:R-:W-:Y:S01]  /*2ec0*/  @!PT LDS RZ, [RZ] ;  /* 0x00000000fffff984 */ /* 0x000fe20000000800 */
[----:B------:R-:W-:Y:S01]  /*2ed0*/  @!PT LDS RZ, [RZ] ;  /* 0x00000000fffff984 */ /* 0x000fe20000000800 */
[----:B------:R-:W-:Y:S01]  /*2ee0*/  @!PT LDS RZ, [RZ] ;  /* 0x00000000fffff984 */ /* 0x000fe20000000800 */
[----:B------:R-:W-:Y:S01]  /*2ef0*/  @!PT LDS RZ, [RZ] ;  /* 0x00000000fffff984 */ /* 0x000fe20000000800 */
[----:B------:R3:W-:Y:S06]  /*2f00*/  MEMBAR.ALL.CTA ;  /* 0x0000000000007992 */ /* 0x0007ec0000008000 */
[----:B---3--:R-:W3:Y:S01]  /*2f10*/  FENCE.VIEW.ASYNC.S ;  /* 0x00000000000073c6 */ /* 0x008ee20000000000 */
[----:B------:R-:W-:Y:S01]  /*2f20*/  SEL R11, R11, RZ, P1 ;  /* 0x000000ff0b0b7207 */ /* 0x000fe20000800000 */
[----:B---3--:R3:W-:Y:S01]  /*2f30*/  SYNCS.ARRIVE.TRANS64.RED.A1T0 RZ, [R2+URZ], RZ ;  /* 0x000000ff02ff79a7 */ /* 0x0087e200081004ff */
[----:B--2---:R-:W-:-:S02]  /*2f40*/  LOP3.LUT P3, RZ, R6, 0x1, RZ, 0xc0, !PT ;  /* 0x0000000106ff7812 */ /* 0x004fc4000786c0ff */
[----:B------:R-:W-:-:S04]  /*2f50*/  SEL R5, RZ, 0x1, P1 ;  /* 0x00000001ff057807 */ /* 0x000fc80000800000 */
[----:B------:R-:W-:Y:S02]  /*2f60*/  LOP3.LUT R10, R10, R5, RZ, 0x3c, !PT ;  /* 0x000000050a0a7212 */ /* 0x000fe400078e3cff */
[----:B---3--:R-:W-:-:S04]  /*2f70*/  SEL R2, RZ, 0x1, P0 ;  /* 0x00000001ff027807 */ /* 0x008fc80000000000 */
[----:B------:R-:W-:Y:S01]  /*2f80*/  LOP3.LUT R9, R9, R2, RZ, 0x3c, !PT ;  /* 0x0000000209097212 */ /* 0x000fe200078e3cff */
[----:B------:R-:W-:Y:S06]  /*2f90*/  @P3 BRA `(.L_x_56) ;  /* 0xfffffffc002c3947 */ /* 0x000fec000383ffff */
[----:B------:R-:W-:Y:S01]  /*2fa0*/  ULEA UR4, UR5, UR6, 0x3 ;  /* 0x0000000605047291 */ /* 0x000fe2000f8e18ff */
[----:B------:R-:W-:-:S08]  /*2fb0*/  SHF.L.U32 R3, R12, 0x1f, RZ ;  /* 0x0000001f0c037819 */ /* 0x000fd000000006ff */
[----:B------:R-:W2:Y:S02]  /*2fc0*/  SYNCS.PHASECHK.TRANS64 P0, [UR4+0xc0], R3 ;  /* 0x0000c003ff0075a7 */ /* 0x000ea40008001004 */
[----:B--2---:R-:W-:Y:S05]  /*2fd0*/  @P0 BRA `(.L_x_57) ;  /* 0x0000000000080947 */ /* 0x004fea0003800000 */
[----:B------:R-:W2:Y:S02]  /*2fe0*/  SYNCS.PHASECHK.TRANS64.TRYWAIT P0, [UR4+0xc0], R3 ;  /* 0x0000c003ff0075a7 */ /* 0x000ea40008001104 */
[----:B--2---:R-:W-:Y:S05]  /*2ff0*/  @!P0 BRA `(.L_x_58) ;  /* 0x0000005000288947 */ /* 0x004fea0003800000 */
.L_x_57:
[----:B------:R-:W-:-:S04]  /*3000*/  UIADD3 UR7, UPT, UPT, UR5, 0x1, URZ ;  /* 0x0000000105077890 */ /* 0x000fc8000fffe0ff */
[----:B------:R-:W-:-:S04]  /*3010*/  UISETP.NE.AND UP0, UPT, UR7, 0x2, UPT ;  /* 0x000000020700788c */ /* 0x000fc8000bf05270 */
[----:B------:R-:W-:Y:S02]  /*3020*/  USEL UR8, URZ, 0x1, UP0 ;  /* 0x00000001ff087887 */ /* 0x000fe40008000000 */
[----:B------:R-:W-:-:S04]  /*3030*/  USEL UR7, UR7, URZ, UP0 ;  /* 0x000000ff07077287 */ /* 0x000fc80008000000 */
[----:B------:R-:W-:Y:S01]  /*3040*/  ULEA UR7, UR7, UR6, 0x3 ;  /* 0x0000000607077291 */ /* 0x000fe2000f8e18ff */
[----:B--2---:R-:W-:-:S04]  /*3050*/  LOP3.LUT R3, R12, UR8, RZ, 0x3c, !PT ;  /* 0x000000080c037c12 */ /* 0x004fc8000f8e3cff */
[----:B------:R-:W-:-:S04]  /*3060*/  SHF.L.U32 R0, R3, 0x1f, RZ ;  /* 0x0000001f03007819 */ /* 0x000fc800000006ff */
[----:B------:R-:W2:Y:S02]  /*3070*/  SYNCS.PHASECHK.TRANS64 P0, [UR7+0xc0], R0 ;  /* 0x0000c000ff0075a7 */ /* 0x000ea40008001007 */
[----:B-12---:R-:W-:Y:S05]  /*3080*/  @P0 EXIT ;  /* 0x000000000000094d */ /* 0x006fea0003800000 */
[----:B------:R-:W-:Y:S02]  /*3090*/  SHF.L.U32 R3, R3, 0x1f, RZ ;  /* 0x0000001f03037819 */ /* 0x000fe400000006ff */
[----:B------:R-:W-:-:S07]  /*30a0*/  MOV R0, UR7 ;  /* 0x0000000700007c02 */ /* 0x000fce0008000f00 */
.L_x_59:
[----:B-1----:R1:W2:Y:S02]  /*30b0*/  SYNCS.PHASECHK.TRANS64.TRYWAIT P0, [R0+URZ+0xc0], R3 ;  /* 0x0000c003000075a7 */ /* 0x0022a400080011ff */
[----:B--2---:R-:W-:Y:S05]  /*30c0*/  @!P0 NANOSLEEP.SYNCS 0x989680 ;  /* 0x009896800000895d */ /* 0x004fea0003900000 */
[----:B------:R-:W2:Y:S02]  /*30d0*/  @!P0 SYNCS.PHASECHK.TRANS64 P0, [R0+URZ+0xc0], R3 ;  /* 0x0000c003000085a7 */ /* 0x000ea400080010ff */
[----:B--2---:R-:W-:Y:S05]  /*30e0*/  @P0 EXIT ;  /* 0x000000000000094d */ /* 0x004fea0003800000 */
[----:B------:R-:W-:Y:S05]  /*30f0*/  BRA `(.L_x_59) ;  /* 0xfffffffc00ec7947 */ /* 0x000fea000383ffff */
.L_x_52:
[----:B------:R-:W-:Y:S05]  /*3100*/  BRA.U UP5, `(.L_x_60) ;  /* 0x0000000d05d87547 */ /* 0x000fea000b800000 */
[----:B------:R-:W2:Y:S01]  /*3110*/  S2UR UR7, SR_CgaCtaId ;  /* 0x00000000000779c3 */ /* 0x000ea20000008800 */
[----:B------:R-:W-:Y:S01]  /*3120*/  UMOV UR4, 0x40 ;  /* 0x0000004000047882 */ /* 0x000fe20000000000 */
[----:B------:R-:W-:Y:S01]  /*3130*/  NOP ;  /* 0x0000000000007918 */ /* 0x000fe20000000000 */
[----:B------:R-:W-:Y:S01]  /*3140*/  UMOV UR6, 0x400 ;  /* 0x0000040000067882 */ /* 0x000fe20000000000 */
[----:B--2---:R-:W-:Y:S02]  /*3150*/  ULEA UR5, UR7, UR4, 0x18 ;  /* 0x0000000407057291 */ /* 0x004fe4000f8ec0ff */
[----:B------:R-:W-:-:S07]  /*3160*/  ULEA UR6, UR7, UR6, 0x18 ;  /* 0x0000000607067291 */ /* 0x000fce000f8ec0ff */
[----:B------:R-:W2:Y:S02]  /*3170*/  LDS.U8 R0, [UR5+0x1c] ;  /* 0x00001c05ff007984 */ /* 0x000ea40008000000 */
[----:B--2---:R-:W-:-:S13]  /*3180*/  ISETP.NE.AND P0, PT, R0, RZ, PT ;  /* 0x000000ff0000720c */ /* 0x004fda0003f05270 */
[----:B------:R-:W-:Y:S05]  /*3190*/  @P0 BRA `(.L_x_61) ;  /* 0x0000000000580947 */ /* 0x000fea0003800000 */
[----:B------:R-:W-:-:S13]  /*31a0*/  ELECT P0, URZ, PT ;  /* 0x0000000000ff782f */ /* 0x000fda0003800000 */
[----:B------:R-:W-:Y:S05]  /*31b0*/  @!P0 BRA `(.L_x_62) ;  /* 0x0000000000608947 */ /* 0x000fea0003800000 */
[----:B------:R-:W-:Y:S01]  /*31c0*/  UMOV UR4, 0x10 ;  /* 0x0000001000047882 */ /* 0x000fe20000000000 */
[----:B------:R-:W-:Y:S01]  /*31d0*/  HFMA2 R0, -RZ, RZ, 0, 5.9604644775390625e-08 ;  /* 0x00000001ff007431 */ /* 0x000fe200000001ff */
[----:B------:R-:W-:-:S03]  /*31e0*/  MOV R3, 0xffff ;  /* 0x0000ffff00037802 */ /* 0x000fc60000000f00 */
[----:B------:R-:W-:Y:S04]  /*31f0*/  DEPBAR.LE SB2, 0x36 ;  /* 0x0000ad800000791a */ /* 0x000fe80000000000 */
[----:B------:R-:W2:Y:S02]  /*3200*/  UTCATOMSWS.FIND_AND_SET.ALIGN UP0, UR4, UR4 ;  /* 0x00000004000475e3 */ /* 0x000ea40008000800 */
[----:B--2---:R-:W-:Y:S01]  /*3210*/  MOV R4, UR4 ;  /* 0x0000000400047c02 */ /* 0x004fe20008000f00 */
[----:B------:R-:W-:Y:S06]  /*3220*/  BRA.U UP0, `(.L_x_63) ;  /* 0x0000000100187547 */ /* 0x000fec000b800000 */
.L_x_64:
[----:B------:R-:W-:Y:S05]  /*3230*/  NANOSLEEP 0x64 ;  /* 0x000000640000795d */ /* 0x000fea0003800000 */
[----:B------:R-:W-:-:S05]  /*3240*/  UMOV UR4, 0x10 ;  /* 0x0000001000047882 */ /* 0x000fca0000000000 */
[----:B------:R-:W-:Y:S04]  /*3250*/  DEPBAR.LE SB2, 0x36 ;  /* 0x0000ad800000791a */ /* 0x000fe80000000000 */
[----:B------:R-:W2:Y:S02]  /*3260*/  UTCATOMSWS.FIND_AND_SET.ALIGN UP0, UR4, UR4 ;  /* 0x00000004000475e3 */ /* 0x000ea40008000800 */
[----:B--2---:R-:W-:Y:S01]  /*3270*/  MOV R4, UR4 ;  /* 0x0000000400047c02 */ /* 0x004fe20008000f00 */
[----:B------:R-:W-:Y:S05]  /*3280*/  BRA.U !UP0, `(.L_x_64) ;  /* 0xfffffffd08e87547 */ /* 0x000fea000b83ffff */
.L_x_63:
[-C--:B------:R-:W-:Y:S02]  /*3290*/  SHF.L.U32 R3, R3, R4.reuse, RZ ;  /* 0x0000000403037219 */ /* 0x080fe400000006ff */
[----:B------:R-:W-:Y:S01]  /*32a0*/  SHF.L.U32 R0, R0, R4, RZ ;  /* 0x0000000400007219 */ /* 0x000fe200000006ff */
[----:B------:R-:W-:Y:S02]  /*32b0*/  IMAD.SHL.U32 R4, R4, 0x20, RZ ;  /* 0x0000002004047824 */ /* 0x000fe400078e00ff */
[----:B------:R2:W-:Y:S04]  /*32c0*/  ATOMS.OR RZ, [UR5+0x14], R3 ;  /* 0x00001403ffff798c */ /* 0x0005e8000b000005 */
[----:B------:R2:W-:Y:S04]  /*32d0*/  ATOMS.OR RZ, [UR5+0x18], R0 ;  /* 0x00001800ffff798c */ /* 0x0005e8000b000005 */
[----:B------:R2:W-:Y:S01]  /*32e0*/  STS [UR6+0x160], R4 ;  /* 0x00016004ff007988 */ /* 0x0005e20008000806 */
[----:B------:R-:W-:Y:S05]  /*32f0*/  BRA `(.L_x_62) ;  /* 0x0000000000107947 */ /* 0x000fea0003800000 */
.L_x_61:
[----:B------:R-:W-:Y:S02]  /*3300*/  MOV R0, 0xffffffff ;  /* 0xffffffff00007802 */ /* 0x000fe40000000f00 */
[----:B------:R-:W-:-:S03]  /*3310*/  MOV R4, 0x3340 ;  /* 0x0000334000047802 */ /* 0x000fc60000000f00 */
[----:B------:R2:W-:Y:S04]  /*3320*/  STS [UR6+0x160], R0 ;  /* 0x00016000ff007988 */ /* 0x0005e80008000806 */
[----:B-12--5:R-:W-:Y:S05]  /*3330*/  CALL.REL.NOINC `($__internal_1_$__cuda_sm10x_tcgen05_guardrail_trap_phase_invalid_during_alloc) ;  /* 0x0000005000e47944 */ /* 0x026fea0003c00000 */
.L_x_62:
[----:B------:R-:W-:Y:S05]  /*3340*/  WARPSYNC.ALL ;  /* 0x0000000000007948 */ /* 0x000fea0003800000 */
[----:B------:R-:W3:Y:S01]  /*3350*/  S2UR UR4, SR_CgaCtaId ;  /* 0x00000000000479c3 */ /* 0x000ee20000008800 */
[----:B------:R-:W-:Y:S01]  /*3360*/  UMOV UR26, 0x400 ;  /* 0x00000400001a7882 */ /* 0x000fe20000000000 */
[----:B------:R-:W-:-:S06]  /*3370*/  NOP ;  /* 0x0000000000007918 */ /* 0x000fcc0000000000 */
[----:B------:R-:W-:Y:S06]  /*3380*/  BAR.ARV 0x6, 0xa0 ;  /* 0x0182800000007b1d */ /* 0x000fec0000002000 */
[----:B------:R-:W4:Y:S01]  /*3390*/  LDCU UR5, c[0x0][0x38c] ;  /* 0x00007180ff0577ac */ /* 0x000f220008000800 */
[----:B------:R-:W-:Y:S01]  /*33a0*/  LOP3.LUT R2, R2, 0xffff, RZ, 0xc0, !PT ;  /* 0x0000ffff02027812 */ /* 0x000fe200078ec0ff */
[----:B------:R-:W-:Y:S01]  /*33b0*/  IMAD.MOV.U32 R11, RZ, RZ, 0x1 ;  /* 0x00000001ff0b7424 */ /* 0x000fe200078e00ff */
[----:B------:R-:W-:Y:S01]  /*33c0*/  CS2R R8, SRZ ;  /* 0x0000000000087805 */ /* 0x000fe2000001ff00 */
[----:B------:R-:W1:Y:S01]  /*33d0*/  LDCU UR7, c[0x0][0x38c] ;  /* 0x00007180ff0777ac */ /* 0x000e620008000800 */
[----:B------:R-:W-:Y:S01]  /*33e0*/  R2UR UR27, R2 ;  /* 0x00000000021b72ca */ /* 0x000fe200000e0000 */
[----:B------:R-:W-:Y:S01]  /*33f0*/  IMAD.MOV.U32 R10, RZ, RZ, RZ ;  /* 0x000000ffff0a7224 */ /* 0x000fe200078e00ff */
[----:B------:R-:W-:Y:S01]  /*3400*/  UMOV UR30, URZ ;  /* 0x000000ff001e7c82 */ /* 0x000fe20008000000 */
[----:B------:R-:W-:Y:S01]  /*3410*/  UMOV UR24, URZ ;  /* 0x000000ff00187c82 */ /* 0x000fe20008000000 */
[----:B---3--:R-:W-:Y:S01]  /*3420*/  ULEA UR26, UR4, UR26, 0x18 ;  /* 0x0000001a041a7291 */ /* 0x008fe2000f8ec0ff */
[----:B------:R-:W-:Y:S01]  /*3430*/  UMOV UR38, 0x0 ;  /* 0x0000000000267882 */ /* 0x000fe20000000000 */
[----:B------:R-:W-:-:S02]  /*3440*/  UMOV UR39, 0x4200010 ;  /* 0x0420001000277882 */ /* 0x000fc40000000000 */
[----:B------:R-:W-:Y:S02]  /*3450*/  UIADD3 UR4, UPT, UPT, UR26, 0x4400, URZ ;  /* 0x000044001a047890 */ /* 0x000fe4000fffe0ff */
[----:B------:R-:W-:Y:S02]  /*3460*/  UIADD3 UR6, UPT, UPT, UR26, 0x14400, URZ ;  /* 0x000144001a067890 */ /* 0x000fe4000fffe0ff */
[----:B----4-:R-:W-:Y:S01]  /*3470*/  UIADD3 UR5, UPT, UPT, UR5, 0x7f, URZ ;  /* 0x0000007f05057890 */ /* 0x010fe2000fffe0ff */
[----:B--2---:R-:W2:Y:S01]  /*3480*/  LDS R0, [UR26+0x160] ;  /* 0x0001601aff007984 */ /* 0x004ea20008000800 */
[----:B-1----:R-:W-:Y:S01]  /*3490*/  UMOV UR36, 0x0 ;  /* 0x0000000000247882 */ /* 0x002fe20000000000 */
[----:B------:R-:W-:Y:S01]  /*34a0*/  UMOV UR37, 0x4200010 ;  /* 0x0420001000257882 */ /* 0x000fe20000000000 */
[----:B------:R-:W-:Y:S02]  /*34b0*/  USHF.R.S32.HI UR40, URZ, 0x1f, UR5 ;  /* 0x0000001fff287899 */ /* 0x000fe40008011405 */
[----:B------:R-:W-:-:S02]  /*34c0*/  UISETP.GE.AND UP4, UPT, UR7, 0x1, UPT ;  /* 0x000000010700788c */ /* 0x000fc4000bf86270 */
[----:B------:R-:W-:Y:S02]  /*34d0*/  ULEA.HI UR40, UR40, UR5, URZ, 0x7 ;  /* 0x0000000528287291 */ /* 0x000fe4000f8f38ff */
[----:B------:R-:W-:Y:S02]  /*34e0*/  USHF.R.U32.HI UR5, URZ, 0x4, UR4 ;  /* 0x00000004ff057899 */ /* 0x000fe40008011604 */
[----:B------:R-:W-:Y:S02]  /*34f0*/  USHF.R.S32.HI UR40, URZ, 0x7, UR40 ;  /* 0x00000007ff287899 */ /* 0x000fe40008011428 */
[----:B------:R-:W-:Y:S02]  /*3500*/  USHF.R.U32.HI UR4, URZ, 0x4, UR6 ;  /* 0x00000004ff047899 */ /* 0x000fe40008011606 */
[----:B------:R-:W-:Y:S02]  /*3510*/  UISETP.LT.AND UP0, UPT, UR40, 0x1, UPT ;  /* 0x000000012800788c */ /* 0x000fe4000bf01270 */
[----:B------:R-:W-:-:S02]  /*3520*/  ULOP3.LUT UR5, UR5, 0x3fff, URZ, 0xc0, !UPT ;  /* 0x00003fff05057892 */ /* 0x000fc4000f8ec0ff */
[----:B------:R-:W-:Y:S02]  /*3530*/  ULOP3.LUT UR4, UR4, 0x3fff, URZ, 0xc0, !UPT ;  /* 0x00003fff04047892 */ /* 0x000fe4000f8ec0ff */
[----:B------:R-:W-:Y:S02]  /*3540*/  USEL UR41, UR40, 0x1, !UP0 ;  /* 0x0000000128297887 */ /* 0x000fe4000c000000 */
[----:B------:R-:W-:Y:S02]  /*3550*/  ULOP3.LUT UR28, UR5, 0x10000, URZ, 0xfc, !UPT ;  /* 0x00010000051c7892 */ /* 0x000fe4000f8efcff */
[----:B------:R-:W-:Y:S02]  /*3560*/  ULOP3.LUT UR29, UR4, 0x10000, URZ, 0xfc, !UPT ;  /* 0x00010000041d7892 */ /* 0x000fe4000f8efcff */
[----:B------:R-:W-:Y:S01]  /*3570*/  UIADD3 UR41, UPT, UPT, -UR41, URZ, URZ ;  /* 0x000000ff29297290 */ /* 0x000fe2000fffe1ff */
[----:B------:R-:W-:Y:S01]  /*3580*/  UMOV UR34, 0x0 ;  /* 0x0000000000227882 */ /* 0x000fe20000000000 */
[----:B------:R-:W-:Y:S01]  /*3590*/  UMOV UR35, 0x4200010 ;  /* 0x0420001000237882 */ /* 0x000fe20000000000 */
[----:B------:R-:W-:Y:S01]  /*35a0*/  UMOV UR32, 0x0 ;  /* 0x0000000000207882 */ /* 0x000fe20000000000 */
[----:B------:R-:W-:Y:S01]  /*35b0*/  UMOV UR33, 0x4200010 ;  /* 0x0420001000217882 */ /* 0x000fe20000000000 */
[----:B--2---:R-:W-:-:S15]  /*35c0*/  R2UR UR42, R0 ;  /* 0x00000000002a72ca */ /* 0x004fde00000e0000 */
.L_x_71:
[----:B------:R-:W-:Y:S02]  /*35d0*/  LEA R0, R10, UR26, 0x3 ;  /* 0x0000001a0a007c11 */ /* 0x000fe4000f8e18ff */
[----:B------:R-:W-:Y:S02]  /*35e0*/  SHF.L.U32 R5, R9, 0x1f, RZ ;  /* 0x0000001f09057819 */ /* 0x000fe400000006ff */
[----:B------:R-:W-:Y:S01]  /*35f0*/  PLOP3.LUT P0, PT, PT, PT, UP4, 0x80, 0x8 ;  /* 0x000000000008781c */ /* 0x000fe20003f0f048 */
[----:B------:R-:W-:Y:S01]  /*3600*/  VIADD R3, R0, 0xc0 ;  /* 0x000000c000037836 */ /* 0x000fe20000000000 */
[----:B-1----:R-:W1:Y:S02]  /*3610*/  SYNCS.PHASECHK.TRANS64.TRYWAIT P1, [R0+URZ+0xb0], R5 ;  /* 0x0000b005000075a7 */ /* 0x002e6400080211ff */
[----:B-1-3--:R-:W-:Y:S09]  /*3620*/  @!P1 BRA `(.L_x_65) ;  /* 0x0000004800b49947 */ /* 0x00aff20003800000 */
.L_x_140:
[----:B------:R-:W-:Y:S01]  /*3630*/  LEA R4, R10, UR26, 0x4 ;  /* 0x0000001a0a047c11 */ /* 0x000fe2000f8e20ff */
[----:B------:R-:W-:Y:S01]  /*3640*/  @UP4 ULEA UR4, UR24, UR26, 0x3 ;  /* 0x0000001a18044291 */ /* 0x000fe2000f8e18ff */
[----:B------:R-:W-:Y:S01]  /*3650*/  PLOP3.LUT P2, PT, PT, PT, PT, 0x80, 0x8 ;  /* 0x000000000008781c */ /* 0x000fe20003f4f070 */
[----:B------:R-:W-:Y:S01]  /*3660*/  ULEA UR31, UR30, UR26, 0x3 ;  /* 0x0000001a1e1f7291 */ /* 0x000fe2000f8e18ff */
[----:B------:R-:W-:Y:S02]  /*3670*/  PRMT R3, RZ, 0x654, R3 ;  /* 0x00000654ff037816 */ /* 0x000fe40000000003 */
[----:B-1----:R-:W1:Y:S01]  /*3680*/  LDS.128 R4, [R4+0x140] ;  /* 0x0001400004047984 */ /* 0x002e620000000c00 */
[----:B------:R-:W-:Y:S02]  /*3690*/  @P0 SHF.L.U32 R2, R8, 0x1f, RZ ;  /* 0x0000001f08020819 */ /* 0x000fe400000006ff */
[----:B------:R-:W-:Y:S01]  /*36a0*/  SHF.L.U32 R0, R11, 0x1f, RZ ;  /* 0x0000001f0b007819 */ /* 0x000fe200000006ff */
[----:B------:R-:W-:Y:S01]  /*36b0*/  @!PT LDS RZ, [RZ] ;  /* 0x00000000fffff984 */ /* 0x000fe20000000800 */
[----:B------:R-:W-:Y:S01]  /*36c0*/  @!PT LDS RZ, [RZ] ;  /* 0x00000000fffff984 */ /* 0x000fe20000000800 */
[----:B------:R-:W-:Y:S01]  /*36d0*/  @!PT LDS RZ, [RZ] ;  /* 0x00000000fffff984 */ /* 0x000fe20000000800 */
[----:B------:R-:W-:Y:S01]  /*36e0*/  @!PT LDS RZ, [RZ] ;  /* 0x00000000fffff984 */ /* 0x000fe20000000800 */
[----:B------:R2:W-:Y:S06]  /*36f0*/  MEMBAR.ALL.CTA ;  /* 0x0000000000007992 */ /* 0x0005ec0000008000 */
[----:B--2---:R-:W2:Y:S02]  /*3700*/  FENCE.VIEW.ASYNC.S ;  /* 0x00000000000073c6 */ /* 0x004ea40000000000 */
[----:B--2---:R2:W-:Y:S01]  /*3710*/  SYNCS.ARRIVE.TRANS64.RED.A1T0 RZ, [R3+URZ], RZ ;  /* 0x000000ff03ff79a7 */ /* 0x0045e200081004ff */
[----:B------:R2:W3:Y:S01]  /*3720*/  @P0 SYNCS.PHASECHK.TRANS64.TRYWAIT P2, [UR4], R2 ;  /* 0x00000002ff0005a7 */ /* 0x0004e20008041104 */
[----:B------:R-:W-:Y:S01]  /*3730*/  ULEA.HI UR4, UR30, UR30, URZ, 0x1 ;  /* 0x0000001e1e047291 */ /* 0x000fe2000f8f08ff */
[----:B-1----:R-:W-:-:S03]  /*3740*/  LOP3.LUT P1, RZ, R6, 0x1, RZ, 0xc0, !PT ;  /* 0x0000000106ff7812 */ /* 0x002fc6000782c0ff */
[----:B------:R-:W-:Y:S02]  /*3750*/  USHF.L.U32 UR11, UR4, 0x6, URZ ;  /* 0x00000006040b7899 */ /* 0x000fe400080006ff */
[----:B------:R-:W-:Y:S02]  /*3760*/  ULOP3.LUT UR4, UR4, 0xffe, URZ, 0xc0, !UPT ;  /* 0x00000ffe04047892 */ /* 0x000fe4000f8ec0ff */
[----:B------:R-:W-:Y:S02]  /*3770*/  ULOP3.LUT UR11, UR11, 0xffffff80, URZ, 0xc0, !UPT ;  /* 0xffffff800b0b7892 */ /* 0x000fe4000f8ec0ff */
[----:B------:R-:W-:Y:S02]  /*3780*/  UIADD3 UR4, UPT, UPT, -UR4, UR30, URZ ;  /* 0x0000001e04047290 */ /* 0x000fe4000fffe1ff */
[----:B------:R-:W-:Y:S01]  /*3790*/  UIADD3 UR11, UPT, UPT, UR42, UR11, URZ ;  /* 0x0000000b2a0b7290 */ /* 0x000fe2000fffe0ff */
[----:B------:R-:W1:Y:S03]  /*37a0*/  SYNCS.PHASECHK.TRANS64.TRYWAIT P0, [UR31+0xf0], R0 ;  /* 0x0000f000ff0075a7 */ /* 0x000e66000800111f */
[----:B------:R-:W-:Y:S01]  /*37b0*/  ULEA UR11, UR4, UR11, 0x14 ;  /* 0x0000000b040b7291 */ /* 0x000fe2000f8ea0ff */
[----:B-123--:R-:W-:Y:S11]  /*37c0*/  @!P0 BRA `(.L_x_66) ;  /* 0x0000004800608947 */ /* 0x00eff60003800000 */
.L_x_142:
[----:B------:R-:W-:Y:S01]  /*37d0*/  IADD3 R10, PT, PT, R10, 0x1, RZ ;  /* 0x000000010a0a7810 */ /* 0x000fe20007ffe0ff */
[----:B------:R-:W-:Y:S06]  /*37e0*/  BRA.U !UP4, `(.L_x_67) ;  /* 0x000000010cc07547 */ /* 0x000fec000b800000 */
[----:B------:R-:W-:Y:S01]  /*37f0*/  UPLOP3.LUT UP2, UPT, UPT, UPT, UPT, 0x40, 0x4 ;  /* 0x000000000004789c */ /* 0x000fe20003f4e870 */
[----:B------:R-:W-:Y:S01]  /*3800*/  UMOV UR23, UR41 ;  /* 0x0000002900177c82 */ /* 0x000fe20008000000 */
[----:B------:R-:W-:Y:S01]  /*3810*/  UMOV UR22, UR40 ;  /* 0x0000002800167c82 */ /* 0x000fe20008000000 */
[----:B------:R-:W-:-:S08]  /*3820*/  UMOV UR10, UR24 ;  /* 0x00000018000a7c82 */ /* 0x000fd00008000000 */
.L_x_70:
[----:B------:R-:W-:Y:S02]  /*3830*/  UIADD3 UR23, UPT, UPT, UR23, 0x1, URZ ;  /* 0x0000000117177890 */ /* 0x000fe4000fffe0ff */
[----:B--2---:R-:W-:Y:S02]  /*3840*/  ULEA UR5, UR10, UR26, 0x3 ;  /* 0x0000001a0a057291 */ /* 0x004fe4000f8e18ff */
[----:B------:R-:W-:Y:S01]  /*3850*/  UISETP.NE.AND UP3, UPT, UR23, URZ, UPT ;  /* 0x000000ff1700728c */ /* 0x000fe2000bf65270 */
[----:B---3--:R-:W-:Y:S10]  /*3860*/  @P2 BRA `(.L_x_68) ;  /* 0x00000000000c2947 */ /* 0x008ff40003800000 */
[----:B-1----:R-:W-:Y:S04]  /*3870*/  SHF.L.U32 R3, R8, 0x1f, RZ ;  /* 0x0000001f08037819 */ /* 0x002fe800000006ff */
[----:B------:R-:W1:Y:S02]  /*3880*/  SYNCS.PHASECHK.TRANS64.TRYWAIT P0, [UR5], R3 ;  /* 0x00000003ff0075a7 */ /* 0x000e640008001105 */
[----:B-1----:R-:W-:Y:S05]  /*3890*/  @!P0 BRA `(.L_x_69) ;  /* 0x0000004800448947 */ /* 0x002fea0003800000 */
.L_x_68:
[----:B------:R-:W-:Y:S01]  /*38a0*/  UISETP.NE.AND UP0, UPT, UR22, 0x1, UPT ;  /* 0x000000011600788c */ /* 0x000fe2000bf05270 */
[----:B------:R-:W-:Y:S01]  /*38b0*/  PLOP3.LUT P2, PT, PT, PT, PT, 0x80, 0x8 ;  /* 0x000000000008781c */ /* 0x000fe20003f4f070 */
[----:B------:R-:W-:Y:S02]  /*38c0*/  UIADD3 UR4, UPT, UPT, UR10, 0x1, URZ ;  /* 0x000000010a047890 */ /* 0x000fe4000fffe0ff */
[----:B------:R-:W-:Y:S02]  /*38d0*/  UIADD3 UR25, UPT, UPT, UR5, 0x40, URZ ;  /* 0x0000004005197890 */ /* 0x000fe4000fffe0ff */
[----:B------:R-:W-:Y:S01]  /*38e0*/  UISETP.NE.AND UP1, UPT, UR4, 0x8, UPT ;  /* 0x000000080400788c */ /* 0x000fe2000bf25270 */
[----:B------:R-:W-:Y:S01]  /*38f0*/  PLOP3.LUT P0, PT, PT, PT, UP0, 0x80, 0x8 ;  /* 0x000000000008781c */ /* 0x000fe20003f0f008 */
[----:B------:R-:W-:Y:S02]  /*3900*/  UIADD3 UR22, UPT, UPT, UR22, -0x1, URZ ;  /* 0xffffffff16167890 */ /* 0x000fe4000fffe0ff */
[----:B------:R-:W-:Y:S02]  /*3910*/  USEL UR6, URZ, 0x1, UP1 ;  /* 0x00000001ff067887 */ /* 0x000fe40008800000 */
[----:B------:R-:W-:Y:S01]  /*3920*/  USEL UR24, UR4, URZ, UP1 ;  /* 0x000000ff04187287 */ /* 0x000fe20008800000 */
[----:B------:R-:W-:Y:S01]  /*3930*/  UMOV UR7, 0x40004040 ;  /* 0x4000404000077882 */ /* 0x000fe20000000000 */
[----:B------:R-:W-:Y:S02]  /*3940*/  UMOV UR5, 0x40004040 ;  /* 0x4000404000057882 */ /* 0x000fe40000000000 */
[----:B------:R-:W-:Y:S01]  /*3950*/  @UP0 ULEA UR4, UR24, UR26, 0x3 ;  /* 0x0000001a18040291 */ /* 0x000fe2000f8e18ff */
[----:B------:R-:W-:Y:S01]  /*3960*/  LOP3.LUT R8, R8, UR6, RZ, 0x3c, !PT ;  /* 0x0000000608087c12 */ /* 0x000fe2000f8e3cff */
[----:B------:R-:W-:Y:S01]  /*3970*/  ULEA UR6, UR10, UR29, 0xa ;  /* 0x0000001d0a067291 */ /* 0x000fe2000f8e50ff */
[----:B------:R-:W-:Y:S02]  /*3980*/  UMOV UR21, 0x40004040 ;  /* 0x4000404000157882 */ /* 0x000fe40000000000 */
[----:B-1----:R-:W-:Y:S01]  /*3990*/  @P0 SHF.L.U32 R0, R8, 0x1f, RZ ;  /* 0x0000001f08000819 */ /* 0x002fe200000006ff */
[----:B------:R-:W-:Y:S02]  /*39a0*/  UIADD3 UR20, UPT, UPT, UR6, 0x2, URZ ;  /* 0x0000000206147890 */ /* 0x000fe4000fffe0ff */
[----:B------:R-:W-:Y:S01]  /*39b0*/  UIADD3 UR16, UPT, UPT, UR6, 0x4, URZ ;  /* 0x0000000406107890 */ /* 0x000fe2000fffe0ff */
[----:B------:R2:W3:Y:S01]  /*39c0*/  @P0 SYNCS.PHASECHK.TRANS64.TRYWAIT P2, [UR4], R0 ;  /* 0x00000000ff0005a7 */ /* 0x0004e20008041104 */
[----:B------:R-:W-:Y:S02]  /*39d0*/  ULEA UR4, UR10, UR28, 0x9 ;  /* 0x0000001c0a047291 */ /* 0x000fe4000f8e48ff */
[----:B------:R-:W-:Y:S02]  /*39e0*/  UIADD3 UR12, UPT, UPT, UR6, 0x6, URZ ;  /* 0x00000006060c7890 */ /* 0x000fe4000fffe0ff */
[----:B------:R-:W-:Y:S02]  /*39f0*/  UIADD3 UR18, UPT, UPT, UR4, 0x2, URZ ;  /* 0x0000000204127890 */ /* 0x000fe4000fffe0ff */
[----:B------:R-:W-:Y:S02]  /*3a00*/  UIADD3 UR14, UPT, UPT, UR4, 0x4, URZ ;  /* 0x00000004040e7890 */ /* 0x000fe4000fffe0ff */
[----:B------:R-:W-:Y:S01]  /*3a10*/  UIADD3 UR8, UPT, UPT, UR4, 0x6, URZ ;  /* 0x0000000604087890 */ /* 0x000fe2000fffe0ff */
[----:B------:R2:W-:Y:S01]  /*3a20*/  UTCQMMA gdesc[UR4], gdesc[UR6], tmem[UR11], tmem[UR38], idesc[UR39], UP2 ;  /* 0x00ff2606040075ea */ /* 0x0005e2000900030b */
[----:B------:R-:W-:Y:S01]  /*3a30*/  UPLOP3.LUT UP2, UPT, UPT, UPT, UPT, 0x80, 0x8 ;  /* 0x000000000008789c */ /* 0x000fe20003f4f070 */
[----:B------:R-:W-:Y:S01]  /*3a40*/  UMOV UR19, 0x40004040 ;  /* 0x4000404000137882 */ /* 0x000fe20000000000 */
[----:B------:R-:W-:Y:S01]  /*3a50*/  UMOV UR17, 0x40004040 ;  /* 0x4000404000117882 */ /* 0x000fe20000000000 */
[----:B------:R2:W-:Y:S01]  /*3a60*/  UTCQMMA gdesc[UR18], gdesc[UR20], tmem[UR11], tmem[UR36], idesc[UR37], UPT ;  /* 0x00ff2414120075ea */ /* 0x0005e2000b80030b */
[----:B------:R-:W-:Y:S01]  /*3a70*/  UMOV UR15, 0x40004040 ;  /* 0x40004040000f7882 */ /* 0x000fe20000000000 */
[----:B------:R-:W-:Y:S01]  /*3a80*/  UMOV UR13, 0x40004040 ;  /* 0x40004040000d7882 */ /* 0x000fe20000000000 */
[----:B------:R-:W-:Y:S01]  /*3a90*/  UMOV UR9, 0x40004040 ;  /* 0x4000404000097882 */ /* 0x000fe20000000000 */
[----:B------:R2:W-:Y:S01]  /*3aa0*/  UTCQMMA gdesc[UR14], gdesc[UR16], tmem[UR11], tmem[UR34], idesc[UR35], UPT ;  /* 0x00ff22100e0075ea */ /* 0x0005e2000b80030b */
[----:B------:R2:W-:Y:S01]  /*3ab0*/  UTCQMMA gdesc[UR8], gdesc[UR12], tmem[UR11], tmem[UR32], idesc[UR33], UPT ;  /* 0x00ff200c080075ea */ /* 0x0005e2000b80030b */
[----:B------:R2:W-:Y:S01]  /*3ac0*/  UTCBAR.MULTICAST [UR25], URZ, UR27 ;  /* 0x000000ff190073e9 */ /* 0x0005e2000800081b */
[----:B------:R-:W-:Y:S01]  /*3ad0*/  UMOV UR10, UR24 ;  /* 0x00000018000a7c82 */ /* 0x000fe20008000000 */
[----:B------:R-:W-:Y:S05]  /*3ae0*/  BRA.U UP3, `(.L_x_70) ;  /* 0xfffffffd03507547 */ /* 0x000fea000b83ffff */
.L_x_67:
[----:B--2---:R-:W-:Y:S01]  /*3af0*/  UIADD3 UR4, UPT, UPT, UR30, 0x1, URZ ;  /* 0x000000011e047890 */ /* 0x004fe2000fffe0ff */
[C---:B------:R-:W-:Y:S01]  /*3b00*/  ISETP.NE.AND P0, PT, R10.reuse, 0x2, PT ;  /* 0x000000020a00780c */ /* 0x040fe20003f05270 */
[----:B------:R-:W-:Y:S02]  /*3b10*/  UIADD3 UR5, UPT, UPT, UR31, 0xd0, URZ ;  /* 0x000000d01f057890 */ /* 0x000fe4000fffe0ff */
[----:B------:R-:W-:Y:S01]  /*3b20*/  UISETP.NE.AND UP0, UPT, UR4, 0x4, UPT ;  /* 0x000000040400788c */ /* 0x000fe2000bf05270 */
[----:B-1----:R-:W-:Y:S02]  /*3b30*/  SEL R0, RZ, 0x1, P0 ;  /* 0x00000001ff007807 */ /* 0x002fe40000000000 */
[----:B------:R-:W-:Y:S01]  /*3b40*/  SEL R10, R10, RZ, P0 ;  /* 0x000000ff0a0a7207 */ /* 0x000fe20000000000 */
[----:B------:R-:W-:Y:S01]  /*3b50*/  USEL UR6, URZ, 0x1, UP0 ;  /* 0x00000001ff067887 */ /* 0x000fe20008000000 */
[----:B------:R-:W-:Y:S01]  /*3b60*/  LOP3.LUT R9, R9, R0, RZ, 0x3c, !PT ;  /* 0x0000000009097212 */ /* 0x000fe200078e3cff */
[----:B------:R-:W-:Y:S01]  /*3b70*/  USEL UR30, UR4, URZ, UP0 ;  /* 0x000000ff041e7287 */ /* 0x000fe20008000000 */
[----:B------:R1:W-:Y:S03]  /*3b80*/  UTCBAR [UR5], URZ ;  /* 0x000000ff050073e9 */ /* 0x0003e600080000ff */
[----:B------:R-:W-:Y:S01]  /*3b90*/  LOP3.LUT R11, R11, UR6, RZ, 0x3c, !PT ;  /* 0x000000060b0b7c12 */ /* 0x000fe2000f8e3cff */
[----:B------:R-:W-:Y:S07]  /*3ba0*/  @P1 BRA `(.L_x_71) ;  /* 0xfffffff800881947 */ /* 0x000fee000383ffff */
[----:B------:R-:W2:Y:S01]  /*3bb0*/  S2UR UR8, SR_CgaCtaId ;  /* 0x00000000000879c3 */ /* 0x000ea20000008800 */
[----:B------:R-:W-:Y:S01]  /*3bc0*/  ELECT P0, URZ, PT ;  /* 0x0000000000ff782f */ /* 0x000fe20003800000 */
[----:B------:R-:W-:Y:S01]  /*3bd0*/  IMAD.MOV.U32 R0, RZ, RZ, 0x1 ;  /* 0x00000001ff007424 */ /* 0x000fe200078e00ff */
[----:B------:R-:W-:Y:S01]  /*3be0*/  UIADD3 UR26, UPT, UPT, UR26, 0xf0, URZ ;  /* 0x000000f01a1a7890 */ /* 0x000fe2000fffe0ff */
[----:B------:R-:W-:Y:S01]  /*3bf0*/  SHF.L.U32 R3, R11, 0x1f, RZ ;  /* 0x0000001f0b037819 */ /* 0x000fe200000006ff */
[----:B------:R-:W-:-:S03]  /*3c00*/  UMOV UR4, 0x40 ;  /* 0x0000004000047882 */ /* 0x000fc60000000000 */
[----:B------:R-:W-:Y:S01]  /*3c10*/  UVIRTCOUNT.DEALLOC.SMPOOL 0x80 ;  /* 0x000000800000784c */ /* 0x000fe20000000000 */
[----:B--2---:R-:W-:Y:S02]  /*3c20*/  ULEA UR8, UR8, UR4, 0x18 ;  /* 0x0000000408087291 */ /* 0x004fe4000f8ec0ff */
[----:B------:R-:W-:-:S07]  /*3c30*/  ULEA UR4, UR30, UR26, 0x3 ;  /* 0x0000001a1e047291 */ /* 0x000fce000f8e18ff */
[----:B------:R2:W-:Y:S02]  /*3c40*/  @P0 STS.U8 [UR8+0x1c], R0 ;  /* 0x00001c00ff000988 */ /* 0x0005e40008000008 */
[----:B------:R-:W4:Y:S02]  /*3c50*/  SYNCS.PHASECHK.TRANS64.TRYWAIT P0, [UR4], R3 ;  /* 0x00000003ff0075a7 */ /* 0x000f240008001104 */
[----:B--2-4-:R-:W-:Y:S05]  /*3c60*/  @!P0 BRA `(.L_x_72) ;  /* 0x0000004400688947 */ /* 0x014fea0003800000 */
.L_x_145:
[----:B------:R-:W-:-:S04]  /*3c70*/  UIADD3 UR4, UPT, UPT, UR30, 0x1, URZ ;  /* 0x000000011e047890 */ /* 0x000fc8000fffe0ff */
[----:B------:R-:W-:-:S04]  /*3c80*/  UISETP.NE.AND UP0, UPT, UR4, 0x4, UPT ;  /* 0x000000040400788c */ /* 0x000fc8000bf05270 */
[----:B------:R-:W-:Y:S02]  /*3c90*/  USEL UR6, URZ, 0x1, UP0 ;  /* 0x00000001ff067887 */ /* 0x000fe40008000000 */
[----:B------:R-:W-:-:S04]  /*3ca0*/  USEL UR4, UR4, URZ, UP0 ;  /* 0x000000ff04047287 */ /* 0x000fc80008000000 */
[----:B-1----:R-:W-:Y:S01]  /*3cb0*/  ULEA UR5, UR4, UR26, 0x3 ;  /* 0x0000001a04057291 */ /* 0x002fe2000f8e18ff */
[----:B------:R-:W-:-:S04]  /*3cc0*/  LOP3.LUT R2, R11, UR6, RZ, 0x3c, !PT ;  /* 0x000000060b027c12 */ /* 0x000fc8000f8e3cff */
[----:B--2---:R-:W-:-:S04]  /*3cd0*/  SHF.L.U32 R3, R2, 0x1f, RZ ;  /* 0x0000001f02037819 */ /* 0x004fc800000006ff */
[----:B------:R-:W1:Y:S02]  /*3ce0*/  SYNCS.PHASECHK.TRANS64.TRYWAIT P0, [UR5], R3 ;  /* 0x00000003ff0075a7 */ /* 0x000e640008001105 */
[----:B-1----:R-:W-:Y:S05]  /*3cf0*/  @!P0 BRA `(.L_x_73) ;  /* 0x00000044005c8947 */ /* 0x002fea0003800000 */
.L_x_147:
        /* <DEDUP_REMOVED lines=9> */
.L_x_149:
[----:B------:R-:W-:-:S04]  /*3d90*/  UIADD3 UR4, UPT, UPT, UR4, 0x1, URZ ;  /* 0x0000000104047890 */ /* 0x000fc8000fffe0ff */
[----:B------:R-:W-:-:S04]  /*3da0*/  UISETP.NE.AND UP0, UPT, UR4, 0x4, UPT ;  /* 0x000000040400788c */ /* 0x000fc8000bf05270 */
[----:B------:R-:W-:Y:S02]  /*3db0*/  USEL UR5, URZ, 0x1, UP0 ;  /* 0x00000001ff057887 */ /* 0x000fe40008000000 */
[----:B------:R-:W-:-:S04]  /*3dc0*/  USEL UR4, UR4, URZ, UP0 ;  /* 0x000000ff04047287 */ /* 0x000fc80008000000 */
[----:B------:R-:W-:Y:S01]  /*3dd0*/  ULEA UR4, UR4, UR26, 0x3 ;  /* 0x0000001a04047291 */ /* 0x000fe2000f8e18ff */
[----:B-1----:R-:W-:-:S04]  /*3de0*/  LOP3.LUT R3, R2, UR5, RZ, 0x3c, !PT ;  /* 0x0000000502037c12 */ /* 0x002fc8000f8e3cff */
[----:B------:R-:W-:-:S04]  /*3df0*/  SHF.L.U32 R3, R3, 0x1f, RZ ;  /* 0x0000001f03037819 */ /* 0x000fc800000006ff */
[----:B------:R-:W1:Y:S02]  /*3e00*/  SYNCS.PHASECHK.TRANS64.TRYWAIT P0, [UR4], R3 ;  /* 0x00000003ff0075a7 */ /* 0x000e640008001104 */
[----:B-1----:R-:W-:Y:S05]  /*3e10*/  @!P0 BRA `(.L_x_75) ;  /* 0x0000004400448947 */ /* 0x002fea0003800000 */
.L_x_151:
[----:B------:R-:W-:Y:S01]  /*3e20*/  NOP ;  /* 0x0000000000007918 */ /* 0x000fe20000000000 */
[----:B-1----:R-:W1:Y:S01]  /*3e30*/  LDS R0, [UR8+0x14] ;  /* 0x00001408ff007984 */ /* 0x002e620008000800 */
[----:B------:R-:W-:Y:S01]  /*3e40*/  ULOP3.LUT UR4, UR42, 0xffff, URZ, 0xc0, !UPT ;  /* 0x0000ffff2a047892 */ /* 0x000fe2000f8ec0ff */
[----:B------:R-:W-:Y:S01]  /*3e50*/  UMOV UR5, 0xffff ;  /* 0x0000ffff00057882 */ /* 0x000fe20000000000 */
[----:B------:R-:W-:Y:S02]  /*3e60*/  UMOV UR6, 0x1 ;  /* 0x0000000100067882 */ /* 0x000fe40000000000 */
[----:B------:R-:W-:-:S04]  /*3e70*/  USHF.R.U32.HI UR4, URZ, 0x5, UR4 ;  /* 0x00000005ff047899 */ /* 0x000fc80008011604 */
[----:B------:R-:W-:Y:S02]  /*3e80*/  USHF.L.U32 UR5, UR5, UR4, URZ ;  /* 0x0000000405057299 */ /* 0x000fe400080006ff */
[----:B------:R-:W-:-:S04]  /*3e90*/  USHF.L.U32 UR4, UR6, UR4, URZ ;  /* 0x0000000406047299 */ /* 0x000fc800080006ff */
[----:B-1----:R-:W-:-:S04]  /*3ea0*/  LOP3.LUT R0, R0, UR5, RZ, 0xc0, !PT ;  /* 0x0000000500007c12 */ /* 0x002fc8000f8ec0ff */
[----:B------:R-:W-:-:S13]  /*3eb0*/  ISETP.NE.AND P0, PT, R0, UR5, PT ;  /* 0x0000000500007c0c */ /* 0x000fda000bf05270 */
[----:B------:R-:W-:Y:S05]  /*3ec0*/  @P0 BRA `(.L_x_76) ;  /* 0x0000000000580947 */ /* 0x000fea0003800000 */
[----:B------:R-:W1:Y:S02]  /*3ed0*/  LDS R0, [UR8+0x18] ;  /* 0x00001808ff007984 */ /* 0x000e640008000800 */
[----:B-1----:R-:W-:-:S04]  /*3ee0*/  LOP3.LUT R0, R0, UR4, RZ, 0xc0, !PT ;  /* 0x0000000400007c12 */ /* 0x002fc8000f8ec0ff */
[----:B------:R-:W-:-:S13]  /*3ef0*/  ISETP.NE.AND P0, PT, R0, UR4, PT ;  /* 0x0000000400007c0c */ /* 0x000fda000bf05270 */
[----:B------:R-:W-:Y:S05]  /*3f00*/  @P0 BRA `(.L_x_77) ;  /* 0x00000000003c0947 */ /* 0x000fea0003800000 */
[----:B------:R-:W1:Y:S01]  /*3f10*/  S2R R2, SR_LANEID ;  /* 0x0000000000027919 */ /* 0x000e620000000000 */
[----:B------:R-:W-:Y:S01]  /*3f20*/  ULOP3.LUT UR5, URZ, UR5, URZ, 0x33, !UPT ;  /* 0x00000005ff057292 */ /* 0x000fe2000f8e33ff */
[----:B------:R-:W-:Y:S01]  /*3f30*/  LOP3.LUT R4, RZ, UR4, RZ, 0x33, !PT ;  /* 0x00000004ff047c12 */ /* 0x000fe2000f8e33ff */
[----:B------:R-:W-:Y:S02]  /*3f40*/  VOTEU.ANY UR4, UPT, PT ;  /* 0x0000000000047886 */ /* 0x000fe400038e0100 */
[----:B------:R-:W-:Y:S01]  /*3f50*/  UFLO.U32 UR4, UR4 ;  /* 0x00000004000472bd */ /* 0x000fe200080e0000 */
[----:B------:R-:W2:Y:S01]  /*3f60*/  REDUX UR6, R4 ;  /* 0x00000000040673c4 */ /* 0x000ea20000000000 */
[----:B------:R-:W-:-:S06]  /*3f70*/  IMAD.U32 R0, RZ, RZ, UR5 ;  /* 0x00000005ff007e24 */ /* 0x000fcc000f8e00ff */
[----:B------:R4:W-:Y:S01]  /*3f80*/  UTCATOMSWS.AND URZ, UR5 ;  /* 0x0000000500ff79e3 */ /* 0x0009e20008000000 */
[----:B------:R-:W3:Y:S01]  /*3f90*/  REDUX UR7, R0 ;  /* 0x00000000000773c4 */ /* 0x000ee20000000000 */
[----:B-1----:R-:W-:Y:S01]  /*3fa0*/  ISETP.EQ.U32.AND P0, PT, R2, UR4, PT ;  /* 0x0000000402007c0c */ /* 0x002fe2000bf02070 */
[----:B--2---:R-:W-:Y:S01]  /*3fb0*/  IMAD.U32 R2, RZ, RZ, UR6 ;  /* 0x00000006ff027e24 */ /* 0x004fe2000f8e00ff */
[----:B---3--:R-:W-:-:S11]  /*3fc0*/  MOV R3, UR7 ;  /* 0x0000000700037c02 */ /* 0x008fd60008000f00 */
[----:B------:R4:W-:Y:S04]  /*3fd0*/  @P0 ATOMS.AND RZ, [UR8+0x14], R3 ;  /* 0x00001403ffff098c */ /* 0x0009e8000a800008 */
[----:B------:R4:W-:Y:S01]  /*3fe0*/  @P0 ATOMS.AND RZ, [UR8+0x18], R2 ;  /* 0x00001802ffff098c */ /* 0x0009e2000a800008 */
[----:B------:R-:W-:Y:S05]  /*3ff0*/  BRA `(.L_x_78) ;  /* 0x0000000000147947 */ /* 0x000fea0003800000 */
.L_x_77:
[----:B------:R-:W-:Y:S02]  /*4000*/  MOV R2, 0x4020 ;  /* 0x0000402000027802 */ /* 0x000fe40000000f00 */
[----:B---3-5:R-:W-:Y:S05]  /*4010*/  CALL.REL.NOINC `($__internal_0_$__cuda_sm10x_tcgen05_guardrail_trap_col_being_dealloced_not_returned_by_alloc) ;  /* 0x0000004400a07944 */ /* 0x028fea0003c00000 */
[----:B------:R-:W-:Y:S05]  /*4020*/  BRA `(.L_x_78) ;  /* 0x0000000000087947 */ /* 0x000fea0003800000 */
.L_x_76:
[----:B------:R-:W-:Y:S02]  /*4030*/  MOV R2, 0x4050 ;  /* 0x0000405000027802 */ /* 0x000fe40000000f00 */
[----:B---3-5:R-:W-:Y:S05]  /*4040*/  CALL.REL.NOINC `($__internal_2_$__cuda_sm10x_tcgen05_guardrail_trap_unallocated_columns_being_dealloced) ;  /* 0x0000004400ac7944 */ /* 0x028fea0003c00000 */
.L_x_78:
[----:B------:R-:W-:Y:S01]  /*4050*/  NOP ;  /* 0x0000000000007918 */ /* 0x000fe20000000000 */
[----:B----4-:R-:W-:Y:S05]  /*4060*/  EXIT ;  /* 0x000000000000794d */ /* 0x010fea0003800000 */
.L_x_60:
[----:B------:R-:W-:-:S09]  /*4070*/  UISETP.NE.OR UP0, UPT, UR18, 0x3, !UP3 ;  /* 0x000000031200788c */ /* 0x000fd2000df05670 */
[----:B------:R-:W-:Y:S05]  /*4080*/  BRA.U UP0, `(.L_x_79) ;  /* 0x0000000d00ac7547 */ /* 0x000fea000b800000 */
[----:B------:R-:W2:Y:S01]  /*4090*/  LDCU.64 UR4, c[0x0][0x888] ;  /* 0x00011100ff0477ac */ /* 0x000ea20008000a00 */
[----:B------:R-:W3:Y:S01]  /*40a0*/  S2UR UR10, SR_CgaCtaId ;  /* 0x00000000000a79c3 */ /* 0x000ee20000008800 */
[----:B------:R-:W-:Y:S02]  /*40b0*/  HFMA2 R9, -RZ, RZ, 0, 0 ;  /* 0x00000000ff097431 */ /* 0x000fe400000001ff */
[----:B------:R-:W-:Y:S01]  /*40c0*/  IMAD.MOV.U32 R11, RZ, RZ, 0x1 ;  /* 0x00000001ff0b7424 */ /* 0x000fe200078e00ff */
[----:B------:R-:W4:Y:S01]  /*40d0*/  LDCU UR31, c[0x0][0x370] ;  /* 0x00006e00ff1f77ac */ /* 0x000f220008000800 */
[----:B------:R-:W-:Y:S01]  /*40e0*/  IMAD.MOV.U32 R10, RZ, RZ, RZ ;  /* 0x000000ffff0a7224 */ /* 0x000fe200078e00ff */
[----:B------:R-:W-:Y:S01]  /*40f0*/  MOV R3, 0x1000 ;  /* 0x0000100000037802 */ /* 0x000fe20000000f00 */
[----:B------:R-:W4:Y:S01]  /*4100*/  LDCU.128 UR32, c[0x0][0xb10] ;  /* 0x00016200ff2077ac */ /* 0x000f220008000c00 */
[----:B------:R-:W1:Y:S01]  /*4110*/  LDC.64 R12, c[0x0][0x348] ;  /* 0x0000d200ff0c7b82 */ /* 0x000e620000000a00 */
[----:B------:R-:W3:Y:S01]  /*4120*/  LDCU UR27, c[0x0][0x374] ;  /* 0x00006e80ff1b77ac */ /* 0x000ee20008000800 */
[----:B------:R-:W3:Y:S01]  /*4130*/  LDCU.64 UR28, c[0x0][0x890] ;  /* 0x00011200ff1c77ac */ /* 0x000ee20008000a00 */
[----:B------:R-:W3:Y:S01]  /*4140*/  LDCU UR15, c[0x0][0xb0c] ;  /* 0x00016180ff0f77ac */ /* 0x000ee20008000800 */
[----:B--2---:R-:W-:Y:S01]  /*4150*/  UISETP.NE.U32.AND UP0, UPT, UR4, URZ, UPT ;  /* 0x000000ff0400728c */ /* 0x004fe2000bf05070 */
[----:B------:R-:W2:Y:S01]  /*4160*/  LDCU UR43, c[0x0][0xb20] ;  /* 0x00016400ff2b77ac */ /* 0x000ea20008000800 */
[----:B------:R-:W2:Y:S01]  /*4170*/  LDCU UR4, c[0x0][0xb30] ;  /* 0x00016600ff0477ac */ /* 0x000ea20008000800 */
[----:B------:R-:W-:Y:S01]  /*4180*/  UMOV UR21, 0x400 ;  /* 0x0000040000157882 */ /* 0x000fe20000000000 */
[----:B----4-:R-:W-:-:S02]  /*4190*/  UIMAD.WIDE.U32 UR6, UR31, UR32, URZ ;  /* 0x000000201f0672a5 */ /* 0x010fc4000f8e00ff */
[----:B---3--:R-:W-:Y:S02]  /*41a0*/  UIMAD.WIDE.U32 UR8, UR27, UR35, URZ ;  /* 0x000000231b0872a5 */ /* 0x008fe4000f8e00ff */
[----:B------:R-:W-:Y:S02]  /*41b0*/  ULEA UR21, UR10, UR21, 0x18 ;  /* 0x000000150a157291 */ /* 0x000fe4000f8ec0ff */
[----:B------:R-:W-:Y:S02]  /*41c0*/  UISETP.NE.U32.AND UP6, UPT, UR28, URZ, UPT ;  /* 0x000000ff1c00728c */ /* 0x000fe4000bfc5070 */
[----:B------:R-:W-:Y:S02]  /*41d0*/  UIADD3 UR38, UPT, UPT, UR21, 0x88, URZ ;  /* 0x0000008815267890 */ /* 0x000fe4000fffe0ff */
[----:B------:R-:W-:Y:S02]  /*41e0*/  UIADD3 UR17, UPT, UPT, UR21, 0x80, URZ ;  /* 0x0000008015117890 */ /* 0x000fe4000fffe0ff */
[----:B------:R-:W-:-:S02]  /*41f0*/  UISETP.NE.AND.EX UP5, UPT, UR5, URZ, UPT, UP0 ;  /* 0x000000ff0500728c */ /* 0x000fc4000bfa5300 */
[----:B------:R-:W-:Y:S01]  /*4200*/  UISETP.NE.AND UP0, UPT, UR42, 0x1, UPT ;  /* 0x000000012a00788c */ /* 0x000fe2000bf05270 */
[----:B------:R-:W-:Y:S01]  /*4210*/  UMOV UR41, UR7 ;  /* 0x0000000700297c82 */ /* 0x000fe20008000000 */
[----:B------:R-:W-:Y:S01]  /*4220*/  UMOV UR40, UR9 ;  /* 0x0000000900287c82 */ /* 0x000fe20008000000 */
[----:B------:R-:W-:Y:S02]  /*4230*/  USEL UR37, URZ, 0x1, UP4 ;  /* 0x00000001ff257887 */ /* 0x000fe4000a000000 */
[----:B------:R-:W-:Y:S02]  /*4240*/  UISETP.NE.AND UP0, UPT, UR15, 0x1, UPT ;  /* 0x000000010f00788c */ /* 0x000fe4000bf05270 */
[----:B------:R-:W-:Y:S02]  /*4250*/  UPLOP3.LUT UP4, UPT, UPT, UPT, UPT, 0x40, 0x4 ;  /* 0x000000000004789c */ /* 0x000fe40003f8e870 */
[----:B------:R-:W-:Y:S01]  /*4260*/  UISETP.GE.AND UP2, UPT, UR42, 0x1, UPT ;  /* 0x000000012a00788c */ /* 0x000fe2000bf46270 */
[----:B------:R-:W3:Y:S01]  /*4270*/  LDCU.64 UR22, c[0x0][0xb28] ;  /* 0x00016500ff1677ac */ /* 0x000ee20008000a00 */
[----:B------:R-:W-:-:S02]  /*4280*/  UISETP.NE.AND.EX UP6, UPT, UR29, URZ, UPT, UP6 ;  /* 0x000000ff1d00728c */ /* 0x000fc4000bfc5360 */
[----:B------:R-:W-:Y:S02]  /*4290*/  UPRMT UR38, UR10, 0x654, UR38 ;  /* 0x000006540a267896 */ /* 0x000fe40008000026 */
[----:B------:R-:W-:Y:S02]  /*42a0*/  UPRMT UR39, UR10, 0x654, UR17 ;  /* 0x000006540a277896 */ /* 0x000fe40008000011 */
[----:B------:R-:W-:Y:S02]  /*42b0*/  USHF.R.U32.HI UR41, URZ, UR33, UR41 ;  /* 0x00000021ff297299 */ /* 0x000fe40008011629 */
[----:B--2---:R-:W-:Y:S02]  /*42c0*/  USHF.R.U32.HI UR40, URZ, UR43, UR40 ;  /* 0x0000002bff287299 */ /* 0x004fe40008011628 */
[----:B------:R-:W-:Y:S02]  /*42d0*/  UISETP.NE.AND UP0, UPT, UR34, 0x1, UPT ;  /* 0x000000012200788c */ /* 0x000fe4000bf05270 */
[----:B-1----:R-:W-:-:S11]  /*42e0*/  UISETP.NE.AND UP3, UPT, UR4, 0x1, UPT ;  /* 0x000000010400788c */ /* 0x002fd6000bf65270 */
.L_x_88:
[C---:B------:R-:W-:Y:S02]  /*42f0*/  LEA R8, R10.reuse, UR21, 0x3 ;  /* 0x000000150a087c11 */ /* 0x040fe4000f8e18ff */
[----:B------:R-:W-:Y:S02]  /*4300*/  SHF.L.U32 R5, R9, 0x1f, RZ ;  /* 0x0000001f09057819 */ /* 0x000fe400000006ff */
[----:B------:R-:W-:Y:S02]  /*4310*/  LEA R6, R10, UR21, 0x4 ;  /* 0x000000150a067c11 */ /* 0x000fe4000f8e20ff */
[----:B-1----:R-:W1:Y:S02]  /*4320*/  SYNCS.PHASECHK.TRANS64.TRYWAIT P0, [R8+URZ+0xb0], R5 ;  /* 0x0000b005080075a7 */ /* 0x002e6400080011ff */
[----:B-1----:R-:W-:Y:S05]  /*4330*/  @!P0 BRA `(.L_x_80) ;  /* 0x0000004000148947 */ /* 0x002fea0003800000 */
.L_x_152:
[----:B-1----:R-:W1:Y:S01]  /*4340*/  LDS.128 R4, [R6+0x140] ;  /* 0x0001400006047984 */ /* 0x002e620000000c00 */
[----:B------:R-:W-:Y:S01]  /*4350*/  UISETP.GE.AND UP0, UPT, UR42, 0x1, UPT ;  /* 0x000000012a00788c */ /* 0x000fe2000bf06270 */
[----:B------:R-:W-:Y:S01]  /*4360*/  @!PT LDS RZ, [RZ] ;  /* 0x00000000fffff984 */ /* 0x000fe20000000800 */
[----:B------:R-:W-:Y:S01]  /*4370*/  @!PT LDS RZ, [RZ] ;  /* 0x00000000fffff984 */ /* 0x000fe20000000800 */
[----:B------:R-:W-:Y:S01]  /*4380*/  @!PT LDS RZ, [RZ] ;  /* 0x00000000fffff984 */ /* 0x000fe20000000800 */
[----:B------:R-:W-:Y:S01]  /*4390*/  @!PT LDS RZ, [RZ] ;  /* 0x00000000fffff984 */ /* 0x000fe20000000800 */
[----:B------:R2:W-:Y:S06]  /*43a0*/  MEMBAR.ALL.CTA ;  /* 0x0000000000007992 */ /* 0x0005ec0000008000 */
[----:B--2---:R-:W2:Y:S01]  /*43b0*/  FENCE.VIEW.ASYNC.S ;  /* 0x00000000000073c6 */ /* 0x004ea20000000000 */
[----:B-1----:R-:W-:Y:S11]  /*43c0*/  LOP3.LUT P0, RZ, R6, 0x1, RZ, 0xc0, !PT ;  /* 0x0000000106ff7812 */ /* 0x002ff6000780c0ff */
[----:B------:R-:W-:Y:S02]  /*43d0*/  @!UPT UIADD3 URZ, UPT, UPT, URZ, URZ, URZ ;  /* 0x000000fffffff290 */ /* 0x000fe4000fffe0ff */
[----:B--2---:R-:W-:Y:S01]  /*43e0*/  VOTEU.ANY UP2, P0 ;  /* 0x0000000000ff7886 */ /* 0x004fe20000040100 */
[----:B------:R-:W-:Y:S11]  /*43f0*/  PLOP3.LUT P0, PT, PT, PT, UP2, 0x80, 0x8 ;  /* 0x000000000008781c */ /* 0x000ff60003f0f028 */
[----:B------:R-:W-:Y:S02]  /*4400*/  @!UPT UIADD3 URZ, UPT, UPT, URZ, URZ, URZ ;  /* 0x000000fffffff290 */ /* 0x000fe4000fffe0ff */
[----:B------:R-:W-:Y:S02]  /*4410*/  @P0 SHF.R.U32.HI R0, RZ, 0x10, R5 ;  /* 0x00000010ff000819 */ /* 0x000fe40000011605 */
[----:B------:R-:W-:Y:S02]  /*4420*/  @P0 MOV R2, R4 ;  /* 0x0000000400020202 */ /* 0x000fe40000000f00 */
[----:B------:R-:W-:Y:S01]  /*4430*/  @P0 R2UR UR4, R0 ;  /* 0x00000000000402ca */ /* 0x000fe200000e0000 */
[----:B------:R-:W-:Y:S01]  /*4440*/  VIADD R0, R8, 0xc0 ;  /* 0x000000c008007836 */ /* 0x000fe20000000000 */
[----:B------:R-:W-:Y:S02]  /*4450*/  @P0 LOP3.LUT R4, R5, 0xffff, RZ, 0xc0, !PT ;  /* 0x0000ffff05040812 */ /* 0x000fe400078ec0ff */
[----:B------:R-:W-:Y:S02]  /*4460*/  @P0 R2UR UR6, R2 ;  /* 0x00000000020602ca */ /* 0x000fe400000e0000 */
[----:B------:R-:W-:Y:S02]  /*4470*/  PRMT R0, RZ, 0x654, R0 ;  /* 0x00000654ff007816 */ /* 0x000fe40000000000 */
[----:B------:R-:W-:Y:S02]  /*4480*/  @P0 R2UR UR5, R4 ;  /* 0x00000000040502ca */ /* 0x000fe400000e0000 */
[----:B------:R1:W-:Y:S03]  /*4490*/  SYNCS.ARRIVE.TRANS64.RED.A1T0 RZ, [R0+URZ], RZ ;  /* 0x000000ff00ff79a7 */ /* 0x0003e600081004ff */
[----:B------:R-:W-:Y:S04]  /*44a0*/  @UP2 UMOV UR26, UR4 ;  /* 0x00000004001a2c82 */ /* 0x000fe80008000000 */
[----:B------:R-:W-:Y:S04]  /*44b0*/  @UP2 UMOV UR14, UR6 ;  /* 0x00000006000e2c82 */ /* 0x000fe80008000000 */
[----:B------:R-:W-:Y:S01]  /*44c0*/  @UP2 UMOV UR13, UR5 ;  /* 0x00000005000d2c82 */ /* 0x000fe20008000000 */
[----:B------:R-:W-:Y:S05]  /*44d0*/  BRA.U !UP0, `(.L_x_81) ;  /* 0x0000000108c07547 */ /* 0x000fea000b800000 */
[----:B------:R-:W-:Y:S02]  /*44e0*/  UIMAD.WIDE.U32 UR8, UR13, UR35, URZ ;  /* 0x000000230d0872a5 */ /* 0x000fe4000f8e00ff */
[----:B------:R-:W-:Y:S02]  /*44f0*/  UP2UR UR12, UPR, URZ, 0x4 ;  /* 0x00000004ff0c7883 */ /* 0x000fe40008000000 */
[----:B------:R-:W-:Y:S02]  /*4500*/  UISETP.NE.AND UP2, UPT, UR34, 0x1, UPT ;  /* 0x000000012200788c */ /* 0x000fe4000bf45270 */
[----:B------:R-:W-:Y:S02]  /*4510*/  UIMAD.WIDE.U32 UR10, UR14, UR32, URZ ;  /* 0x000000200e0a72a5 */ /* 0x000fe4000f8e00ff */
[----:B------:R-:W-:Y:S02]  /*4520*/  USEL UR4, UR27, UR40, !UP2 ;  /* 0x000000281b047287 */ /* 0x000fe4000d000000 */
[----:B------:R-:W-:Y:S02]  /*4530*/  UISETP.NE.AND UP0, UPT, UR15, 0x1, UPT ;  /* 0x000000010f00788c */ /* 0x000fe4000bf05270 */
[----:B------:R-:W-:Y:S02]  /*4540*/  UP2UR UR16, UPR, URZ, 0x2 ;  /* 0x00000002ff107883 */ /* 0x000fe40008000000 */
[----:B------:R-:W-:Y:S02]  /*4550*/  UISETP.NE.AND UP1, UPT, UR42, 0x1, UPT ;  /* 0x000000012a00788c */ /* 0x000fe4000bf25270 */
[----:B---3--:R-:W-:Y:S02]  /*4560*/  UIMAD.WIDE.U32 UR18, UR4, UR22, URZ ;  /* 0x00000016041272a5 */ /* 0x008fe4000f8e00ff */
[----:B------:R-:W-:Y:S01]  /*4570*/  USEL UR7, UR31, UR41, !UP0 ;  /* 0x000000291f077287 */ /* 0x000fe2000c000000 */
[----:B------:R-:W-:Y:S02]  /*4580*/  UMOV UR5, UR9 ;  /* 0x0000000900057c82 */ /* 0x000fe40008000000 */
[----:B------:R-:W-:Y:S02]  /*4590*/  USHF.R.U32.HI UR6, URZ, UR43, UR5 ;  /* 0x0000002bff067299 */ /* 0x000fe40008011605 */
[----:B------:R-:W-:Y:S02]  /*45a0*/  UIMAD.WIDE.U32 UR24, UR7, UR22, URZ ;  /* 0x00000016071872a5 */ /* 0x000fe4000f8e00ff */
[----:B------:R-:W-:Y:S02]  /*45b0*/  USEL UR6, UR13, UR6, !UP2 ;  /* 0x000000060d067287 */ /* 0x000fe4000d000000 */
[----:B------:R-:W-:Y:S01]  /*45c0*/  UISETP.NE.AND UP2, UPT, UR12, URZ, UPT ;  /* 0x000000ff0c00728c */ /* 0x000fe2000bf45270 */
[----:B------:R-:W-:Y:S01]  /*45d0*/  UMOV UR5, UR11 ;  /* 0x0000000b00057c82 */ /* 0x000fe20008000000 */
[----:B------:R-:W-:Y:S02]  /*45e0*/  UIMAD.WIDE.U32 UR10, UR6, UR22, URZ ;  /* 0x00000016060a72a5 */ /* 0x000fe4000f8e00ff */
[----:B------:R-:W-:Y:S03]  /*45f0*/  USHF.R.U32.HI UR8, URZ, UR33, UR5 ;  /* 0x00000021ff087299 */ /* 0x000fe60008011605 */
[----:B------:R-:W-:Y:S02]  /*4600*/  UMOV UR5, UR19 ;  /* 0x0000001300057c82 */ /* 0x000fe40008000000 */
[----:B------:R-:W-:Y:S03]  /*4610*/  @UP1 USHF.R.U32.HI UR4, URZ, UR23, UR5 ;  /* 0x00000017ff041299 */ /* 0x000fe60008011605 */
[----:B------:R-:W-:Y:S01]  /*4620*/  UMOV UR5, UR25 ;  /* 0x0000001900057c82 */ /* 0x000fe20008000000 */
[----:B------:R-:W-:Y:S02]  /*4630*/  UIMAD UR4, UR42, UR4, URZ ;  /* 0x000000042a0472a4 */ /* 0x000fe4000f8e02ff */
[----:B------:R-:W-:Y:S02]  /*4640*/  @UP1 USHF.R.U32.HI UR7, URZ, UR23, UR5 ;  /* 0x00000017ff071299 */ /* 0x000fe40008011605 */
[----:B------:R-:W-:Y:S02]  /*4650*/  USEL UR5, UR14, UR8, !UP0 ;  /* 0x000000080e057287 */ /* 0x000fe4000c000000 */
[----:B------:R-:W-:Y:S02]  /*4660*/  UIMAD UR8, UR42, UR7, URZ ;  /* 0x000000072a0872a4 */ /* 0x000fe4000f8e02ff */
[----:B------:R-:W-:Y:S03]  /*4670*/  UISETP.GE.AND UP0, UPT, UR6, UR4, UPT ;  /* 0x000000040600728c */ /* 0x000fe6000bf06270 */
[----:B------:R-:W-:Y:S01]  /*4680*/  UMOV UR4, UR11 ;  /* 0x0000000b00047c82 */ /* 0x000fe20008000000 */
[----:B------:R-:W-:Y:S02]  /*4690*/  UISETP.GE.OR UP0, UPT, UR5, UR8, UP0 ;  /* 0x000000080500728c */ /* 0x000fe40008706670 */
[----:B------:R-:W-:Y:S02]  /*46a0*/  USHF.R.U32.HI UR4, URZ, UR23, UR4 ;  /* 0x00000017ff047299 */ /* 0x000fe40008011604 */
[----:B------:R-:W-:Y:S02]  /*46b0*/  UIMAD.WIDE.U32 UR8, UR5, UR22, URZ ;  /* 0x00000016050872a5 */ /* 0x000fe4000f8e00ff */
[----:B------:R-:W-:Y:S04]  /*46c0*/  USEL UR10, UR6, UR4, !UP1 ;  /* 0x00000004060a7287 */ /* 0x000fe8000c800000 */
[----:B------:R-:W-:Y:S01]  /*46d0*/  UIADD3 UR11, UPT, UPT, -UR10, URZ, URZ ;  /* 0x000000ff0a0b7290 */ /* 0x000fe2000fffe1ff */
[----:B------:R-:W-:Y:S02]  /*46e0*/  @!UP0 UMOV UR4, UR9 ;  /* 0x0000000900048c82 */ /* 0x000fe40008000000 */
[----:B------:R-:W-:Y:S02]  /*46f0*/  @!UP0 USHF.R.U32.HI UR4, URZ, UR23, UR4 ;  /* 0x00000017ff048299 */ /* 0x000fe40008011604 */
[----:B------:R-:W-:Y:S02]  /*4700*/  UIMAD UR8, UR42, UR11, UR6 ;  /* 0x0000000b2a0872a4 */ /* 0x000fe4000f8e0206 */
[----:B------:R-:W-:Y:S02]  /*4710*/  @!UP0 USEL UR4, UR5, UR4, !UP1 ;  /* 0x0000000405048287 */ /* 0x000fe4000c800000 */
[----:B------:R-:W-:Y:S02]  /*4720*/  UISETP.NE.AND UP1, UPT, UR16, URZ, UPT ;  /* 0x000000ff1000728c */ /* 0x000fe4000bf25270 */
[----:B------:R-:W-:Y:S02]  /*4730*/  @!UP0 UIMAD UR8, UR7, UR8, UR4 ;  /* 0x00000008070882a4 */ /* 0x000fe4000f8e0204 */
[----:B------:R-:W-:Y:S02]  /*4740*/  @!UP0 UIADD3 UR9, UPT, UPT, UR10, -UR4, URZ ;  /* 0x800000040a098290 */ /* 0x000fe4000fffe0ff */
[----:B------:R-:W-:Y:S02]  /*4750*/  UIADD3 UR4, UPT, UPT, -UR5, URZ, URZ ;  /* 0x000000ff05047290 */ /* 0x000fe4000fffe1ff */
[----:B------:R-:W-:Y:S02]  /*4760*/  UIADD3 UR7, UPT, UPT, -UR6, URZ, URZ ;  /* 0x000000ff06077290 */ /* 0x000fe4000fffe1ff */
[----:B------:R-:W-:Y:S02]  /*4770*/  @!UP0 UIMAD UR6, UR9, UR42, UR5 ;  /* 0x0000002a090682a4 */ /* 0x000fe4000f8e0205 */
[----:B------:R-:W-:Y:S02]  /*4780*/  UIMAD UR14, UR15, UR4, UR14 ;  /* 0x000000040f0e72a4 */ /* 0x000fe4000f8e020e */
[----:B------:R-:W-:Y:S01]  /*4790*/  UIMAD UR13, UR34, UR7, UR13 ;  /* 0x00000007220d72a4 */ /* 0x000fe2000f8e020d */
[----:B------:R-:W-:Y:S02]  /*47a0*/  @!UP0 UMOV UR5, UR8 ;  /* 0x0000000800058c82 */ /* 0x000fe40008000000 */
[----:B------:R-:W-:Y:S02]  /*47b0*/  UIMAD UR14, UR5, UR15, UR14 ;  /* 0x0000000f050e72a4 */ /* 0x000fe4000f8e020e */
[----:B------:R-:W-:Y:S11]  /*47c0*/  UIMAD UR13, UR6, UR34, UR13 ;  /* 0x00000022060d72a4 */ /* 0x000ff6000f8e020d */
[----:B------:R-:W-:Y:S01]  /*47d0*/  @!UPT UIADD3 URZ, UPT, UPT, URZ, URZ, URZ ;  /* 0x000000fffffff290 */ /* 0x000fe2000fffe0ff */
.L_x_81:
[----:B------:R-:W2:Y:S01]  /*47e0*/  @!UP3 LDCU.128 UR8, c[0x0][0xb10] ;  /* 0x00016200ff08b7ac */ /* 0x000ea20008000c00 */
[----:B------:R-:W-:Y:S02]  /*47f0*/  ISETP.NE.U32.AND P0, PT, RZ, UR28, PT ;  /* 0x0000001cff007c0c */ /* 0x000fe4000bf05070 */
[----:B------:R-:W-:Y:S02]  /*4800*/  SHF.L.U32 R4, R11, 0x1f, RZ ;  /* 0x0000001f0b047819 */ /* 0x000fe400000006ff */
[----:B------:R-:W-:Y:S01]  /*4810*/  ISETP.NE.AND.EX P0, PT, RZ, UR29, PT, P0 ;  /* 0x0000001dff007c0c */ /* 0x000fe2000bf05300 */
[----:B------:R-:W4:Y:S01]  /*4820*/  @!UP3 LDCU UR5, c[0x0][0xb0c] ;  /* 0x00016180ff05b7ac */ /* 0x000f220008000800 */
[----:B------:R-:W-:Y:S02]  /*4830*/  USHF.L.U32 UR19, UR20, 0x6, URZ ;  /* 0x0000000614137899 */ /* 0x000fe400080006ff */
[----:B------:R-:W-:Y:S02]  /*4840*/  USHF.L.U32 UR18, UR30, 0x7, URZ ;  /* 0x000000071e127899 */ /* 0x000fe400080006ff */
[----:B--2---:R-:W-:Y:S07]  /*4850*/  UIMAD.WIDE.U32 UR6, UR14, UR8, URZ ;  /* 0x000000080e0672a5 */ /* 0x004fee000f8e00ff */
[----:B------:R-:W-:Y:S01]  /*4860*/  @!UP3 UMOV UR4, UR7 ;  /* 0x000000070004bc82 */ /* 0x000fe20008000000 */
[----:B----4-:R-:W-:Y:S02]  /*4870*/  @!UP3 UISETP.NE.AND UP0, UPT, UR5, 0x1, UPT ;  /* 0x000000010500b88c */ /* 0x010fe4000bf05270 */
[----:B------:R-:W-:Y:S02]  /*4880*/  @!UP3 USHF.R.U32.HI UR4, URZ, UR9, UR4 ;  /* 0x00000009ff04b299 */ /* 0x000fe40008011604 */
[----:B------:R-:W-:Y:S02]  /*4890*/  UIMAD.WIDE.U32 UR6, UR13, UR11, URZ ;  /* 0x0000000b0d0672a5 */ /* 0x000fe4000f8e00ff */
[----:B------:R-:W-:Y:S02]  /*48a0*/  @!UP3 USEL UR8, UR14, UR4, !UP0 ;  /* 0x000000040e08b287 */ /* 0x000fe4000c000000 */
[----:B------:R-:W-:Y:S03]  /*48b0*/  @!UP3 UISETP.NE.AND UP0, UPT, UR10, 0x1, UPT ;  /* 0x000000010a00b88c */ /* 0x000fe6000bf05270 */
[----:B------:R-:W-:Y:S02]  /*48c0*/  @!UP3 UMOV UR6, UR7 ;  /* 0x000000070006bc82 */ /* 0x000fe40008000000 */
[----:B------:R-:W2:Y:S02]  /*48d0*/  @!UP3 LDCU UR4, c[0x0][0xb20] ;  /* 0x00016400ff04b7ac */ /* 0x000ea40008000800 */
[----:B--2---:R-:W-:Y:S04]  /*48e0*/  @!UP3 USHF.R.U32.HI UR6, URZ, UR4, UR6 ;  /* 0x00000004ff06b299 */ /* 0x004fe80008011606 */
[----:B------:R-:W-:Y:S04]  /*48f0*/  @!UP3 USEL UR6, UR13, UR6, !UP0 ;  /* 0x000000060d06b287 */ /* 0x000fe8000c000000 */
[----:B------:R-:W-:Y:S02]  /*4900*/  @!UP3 UIADD3 UR4, UPT, UPT, -UR8, UR6, URZ ;  /* 0x000000060804b290 */ /* 0x000fe4000fffe1ff */
[----:B------:R-:W-:Y:S02]  /*4910*/  @!UP3 UIADD3 UR6, UPT, UPT, UR8, -UR6, URZ ;  /* 0x800000060806b290 */ /* 0x000fe4000fffe0ff */
[----:B------:R-:W-:Y:S02]  /*4920*/  @!UP3 UIMAD UR14, UR4, UR5, UR14 ;  /* 0x00000005040eb2a4 */ /* 0x000fe4000f8e020e */
[----:B------:R-:W-:Y:S01]  /*4930*/  @!UP3 UIMAD UR13, UR6, UR10, UR13 ;  /* 0x0000000a060db2a4 */ /* 0x000fe2000f8e020d */
[----:B------:R-:W-:Y:S11]  /*4940*/  BRA.U UP4, `(.L_x_82) ;  /* 0x0000000104107547 */ /* 0x000ff6000b800000 */
[----:B-1----:R-:W-:Y:S04]  /*4950*/  MOV R0, UR37 ;  /* 0x0000002500007c02 */ /* 0x002fe80008000f00 */
[----:B------:R-:W-:Y:S04]  /*4960*/  SHF.L.U32 R5, R0, 0x1f, RZ ;  /* 0x0000001f00057819 */ /* 0x000fe800000006ff */
[----:B------:R-:W1:Y:S02]  /*4970*/  SYNCS.PHASECHK.TRANS64.TRYWAIT P1, [UR21+0xa8], R5 ;  /* 0x0000a805ff0075a7 */ /* 0x000e640008021115 */
[----:B-1----:R-:W-:Y:S05]  /*4980*/  @!P1 BRA `(.L_x_83) ;  /* 0x0000003800949947 */ /* 0x002fea0003800000 */
.L_x_82:
[----:B------:R-:W-:Y:S05]  /*4990*/  BRA.U !UP6, `(.L_x_84) ;  /* 0x000000010e387547 */ /* 0x000fea000b800000 */
[----:B------:R-:W-:Y:S01]  /*49a0*/  UPLOP3.LUT UP1, UPT, UPT, UPT, UP5, 0x80, 0x8 ;  /* 0x000000000008789c */ /* 0x000fe20003f2f050 */
[----:B-1----:R-:W-:Y:S01]  /*49b0*/  HFMA2 R0, -RZ, RZ, 0, 5.9604644775390625e-08 ;  /* 0x00000001ff007431 */ /* 0x002fe200000001ff */
[----:B------:R-:W1:Y:S01]  /*49c0*/  LDCU.64 UR8, c[0x0][0x358] ;  /* 0x00006b00ff0877ac */ /* 0x000e620008000a00 */
[----:B------:R-:W-:Y:S03]  /*49d0*/  IMAD.MOV.U32 R84, RZ, RZ, 0x1 ;  /* 0x00000001ff547424 */ /* 0x000fe600078e00ff */
[----:B------:R-:W-:Y:S05]  /*49e0*/  PLOP3.LUT P1, PT, PT, PT, UP1, 0x80, 0x8 ;  /* 0x000000000008781c */ /* 0x000fea0003f2f018 */
[----:B------:R-:W2:Y:S01]  /*49f0*/  @UP1 LDCU.64 UR4, c[0x0][0x888] ;  /* 0x00011100ff0417ac */ /* 0x000ea20008000a00 */
[----:B------:R-:W-:Y:S07]  /*4a00*/  @UP1 UIMAD UR6, UR36, UR28, URZ ;  /* 0x0000001c240612a4 */ /* 0x000fee000f8e02ff */
[----:B------:R-:W-:Y:S01]  /*4a10*/  @!P1 PRMT R84, R0, 0x7610, R84 ;  /* 0x0000761000549816 */ /* 0x000fe20000000054 */
[----:B--2---:R-:W-:Y:S06]  /*4a20*/  @UP1 UIMAD.WIDE UR4, UR6, 0x4, UR4 ;  /* 0x00000004060418a5 */ /* 0x004fec000f8e0204 */
[----:B------:R-:W-:Y:S01]  /*4a30*/  IMAD.U32 R6, RZ, RZ, UR4 ;  /* 0x00000004ff067e24 */ /* 0x000fe2000f8e00ff */
[----:B------:R-:W-:Y:S04]  /*4a40*/  MOV R7, UR5 ;  /* 0x0000000500077c02 */ /* 0x000fe80008000f00 */
[----:B------:R-:W2:Y:S01]  /*4a50*/  @!UP1 LDCU UR4, c[0x0][0x880] ;  /* 0x00011000ff0497ac */ /* 0x000ea20008000800 */
[----:B-1---5:R4:W5:Y:S02]  /*4a60*/  @P1 LDG.E R41, desc[UR8][R6.64] ;  /* 0x0000000806291981 */ /* 0x022964000c1e1900 */
[----:B--2-4-:R-:W-:Y:S07]  /*4a70*/  @!P1 IMAD.U32 R41, RZ, RZ, UR4 ;  /* 0x00000004ff299e24 */ /* 0x014fee000f8e00ff */
.L_x_84:
[----:B-----5:R-:W-:Y:S01]  /*4a80*/  @!P0 FSETP.EQ.AND P2, PT, R41, RZ, PT ;  /* 0x000000ff2900820b */ /* 0x020fe20003f42000 */
[----:B------:R-:W-:Y:S01]  /*4a90*/  @!UPT UIADD3 URZ, UPT, UPT, URZ, URZ, URZ ;  /* 0x000000fffffff290 */ /* 0x000fe2000fffe0ff */
[----:B------:R-:W-:Y:S11]  /*4aa0*/  @!P0 BRA `(.L_x_85) ;  /* 0x0000000000148947 */ /* 0x000ff60003800000 */
[----:B------:R-:W-:Y:S02]  /*4ab0*/  LOP3.LUT P0, RZ, R84, 0xff, RZ, 0xc0, !PT ;  /* 0x000000ff54ff7812 */ /* 0x000fe4000780c0ff */
[----:B------:R-:W-:Y:S04]  /*4ac0*/  PLOP3.LUT P2, PT, PT, PT, UP1, 0x80, 0x8 ;  /* 0x000000000008781c */ /* 0x000fe80003f4f018 */
[----:B------:R-:W-:Y:S07]  /*4ad0*/  PLOP3.LUT P2, PT, P2, PT, PT, 0x8, 0x80 ;  /* 0x000000000080781c */ /* 0x000fee000174e170 */
[----:B------:R-:W-:Y:S11]  /*4ae0*/  @P0 FSETP.EQ.AND P2, PT, R41, RZ, PT ;  /* 0x000000ff2900020b */ /* 0x000ff60003f42000 */
[----:B------:R-:W-:Y:S02]  /*4af0*/  @!UPT UIADD3 URZ, UPT, UPT, URZ, URZ, URZ ;  /* 0x000000fffffff290 */ /* 0x000fe4000fffe0ff */
.L_x_85:
[----:B------:R-:W2:Y:S01]  /*4b00*/  SYNCS.PHASECHK.TRANS64.TRYWAIT P0, [UR21+0x90], R4 ;  /* 0x00009004ff0075a7 */ /* 0x000ea20008001115 */
[----:B------:R-:W-:Y:S04]  /*4b10*/  ELECT P1, URZ, PT ;  /* 0x0000000000ff782f */ /* 0x000fe80003820000 */
[----:B------:R-:W-:Y:S01]  /*4b20*/  PLOP3.LUT P1, PT, P2, P1, PT, 0xf2, 0x2f ;  /* 0x00000000002f781c */ /* 0x000fe20001723e72 */
[----:B------:R-:W-:Y:S01]  /*4b30*/  @!UPT UIADD3 URZ, UPT, UPT, URZ, URZ, URZ ;  /* 0x000000fffffff290 */ /* 0x000fe2000fffe0ff */
[----:B--2---:R-:W-:Y:S11]  /*4b40*/  @!P0 BRA `(.L_x_86) ;  /* 0x00000038003c8947 */ /* 0x004ff60003800000 */
.L_x_155:
[----:B------:R-:W-:Y:S01]  /*4b50*/  @!P1 IADD3 R2, P0, PT, R12, 0x580, RZ ;  /* 0x000005800c029810 */ /* 0x000fe20007f1e0ff */
[----:B------:R-:W-:Y:S01]  /*4b60*/  VOTEU.ALL UP0, P1 ;  /* 0x0000000000ff7886 */ /* 0x000fe20000800000 */
[----:B------:R-:W-:Y:S01]  /*4b70*/  UMOV UR6, 0x0 ;  /* 0x0000000000067882 */ /* 0x000fe20000000000 */
[----:B------:R-:W-:Y:S01]  /*4b80*/  UMOV UR7, 0x10000000 ;  /* 0x1000000000077882 */ /* 0x000fe20000000000 */
[----:B------:R-:W-:Y:S01]  /*4b90*/  @!P1 R2UR UR5, R2 ;  /* 0x00000000020592ca */ /* 0x000fe200000e0000 */
[----:B-1----:R-:W-:Y:S01]  /*4ba0*/  @!P1 IMAD.X R0, RZ, RZ, R13, P0 ;  /* 0x000000ffff009224 */ /* 0x002fe200000e060d */
[----:B------:R-:W-:Y:S01]  /*4bb0*/  @!UP0 UIADD3 UR16, UPT, UPT, UR21, 0x200, URZ ;  /* 0x0000020015108890 */ /* 0x000fe2000fffe0ff */
[----:B------:R-:W-:Y:S01]  /*4bc0*/  VIADD R10, R10, 0x1 ;  /* 0x000000010a0a7836 */ /* 0x000fe20000000000 */
[----:B------:R-:W-:Y:S01]  /*4bd0*/  VOTEU.ALL UP0, P1 ;  /* 0x0000000000ff7886 */ /* 0x000fe20000800000 */
[----:B------:R-:W-:Y:S01]  /*4be0*/  UMOV UR20, UR36 ;  /* 0x0000002400147c82 */ /* 0x000fe20008000000 */
[----:B------:R-:W-:Y:S01]  /*4bf0*/  @!P1 R2UR UR4, R0 ;  /* 0x00000000000492ca */ /* 0x000fe200000e0000 */
[----:B------:R-:W-:Y:S06]  /*4c00*/  @!P1 IMAD.MOV.U32 R0, RZ, RZ, 0x1000 ;  /* 0x00001000ff009424 */ /* 0x000fec00078e00ff */
[----:B------:R-:W-:Y:S06]  /*4c10*/  IMAD.U32 R6, RZ, RZ, UR5 ;  /* 0x00000005ff067e24 */ /* 0x000fec000f8e00ff */
[----:B------:R-:W-:Y:S01]  /*4c20*/  IMAD.U32 R7, RZ, RZ, UR4 ;  /* 0x00000004ff077e24 */ /* 0x000fe2000f8e00ff */
[----:B------:R-:W-:Y:S04]  /*4c30*/  @!P1 R2UR UR4, R6 ;  /* 0x00000000060492ca */ /* 0x000fe800000e0000 */
[----:B------:R-:W-:Y:S11]  /*4c40*/  @!P1 R2UR UR5, R7 ;  /* 0x00000000070592ca */ /* 0x000ff600000e0000 */
[----:B------:R-:W-:Y:S02]  /*4c50*/  @!UPT UIADD3 URZ, UPT, UPT, URZ, URZ, URZ ;  /* 0x000000fffffff290 */ /* 0x000fe4000fffe0ff */
[----:B------:R1:W-:Y:S01]  /*4c60*/  @!UP0 UTMALDG.3D [UR16], [UR4], desc[UR6] ;  /* 0x00000610040085b4 */ /* 0x0003e20008011000 */
[----:B------:R1:W-:Y:S01]  /*4c70*/  @!P1 SYNCS.ARRIVE.TRANS64.RED.A0TR RZ, [UR21+0x80], R0 ;  /* 0x00008000ffff99a7 */ /* 0x0003e20008300415 */
[----:B------:R-:W-:Y:S01]  /*4c80*/  SYNCS.ARRIVE.TRANS64.RED.A1T0 RZ, [UR39], RZ ;  /* 0x000000ffffff79a7 */ /* 0x000fe20008100427 */
[----:B------:R-:W2:Y:S02]  /*4c90*/  SYNCS.PHASECHK.TRANS64.TRYWAIT P0, [UR21+0x98], R4 ;  /* 0x00009804ff0075a7 */ /* 0x000ea40008001115 */
[----:B-12---:R-:W-:Y:S05]  /*4ca0*/  @!P0 BRA `(.L_x_87) ;  /* 0x0000003400fc8947 */ /* 0x006fea0003800000 */
.L_x_157:
[----:B------:R-:W-:Y:S01]  /*4cb0*/  @!P1 IADD3 R2, P0, PT, R12, 0x580, RZ ;  /* 0x000005800c029810 */ /* 0x000fe20007f1e0ff */
[----:B------:R-:W-:Y:S01]  /*4cc0*/  VOTEU.ALL UP0, P1 ;  /* 0x0000000000ff7886 */ /* 0x000fe20000800000 */
[----:B------:R-:W-:Y:S01]  /*4cd0*/  UMOV UR6, 0x0 ;  /* 0x0000000000067882 */ /* 0x000fe20000000000 */
[----:B------:R-:W-:Y:S01]  /*4ce0*/  UMOV UR7, 0x10000000 ;  /* 0x1000000000077882 */ /* 0x000fe20000000000 */
[----:B------:R-:W-:Y:S01]  /*4cf0*/  @!P1 R2UR UR5, R2 ;  /* 0x00000000020592ca */ /* 0x000fe200000e0000 */
[----:B------:R-:W-:Y:S01]  /*4d00*/  @!P1 IMAD.X R0, RZ, RZ, R13, P0 ;  /* 0x000000ffff009224 */ /* 0x000fe200000e060d */
[----:B------:R-:W-:Y:S01]  /*4d10*/  @!UP0 UIADD3 UR10, UPT, UPT, UR18, 0x40, URZ ;  /* 0x00000040120a8890 */ /* 0x000fe2000fffe0ff */
[----:B------:R-:W-:Y:S01]  /*4d20*/  ISETP.NE.AND P0, PT, R10, 0x2, PT ;  /* 0x000000020a00780c */ /* 0x000fe20003f05270 */
[----:B------:R-:W-:Y:S01]  /*4d30*/  @!UP0 UIADD3 UR8, UPT, UPT, UR21, 0x1200, URZ ;  /* 0x0000120015088890 */ /* 0x000fe2000fffe0ff */
[----:B------:R-:W-:Y:S01]  /*4d40*/  LOP3.LUT R11, R11, 0x1, RZ, 0x3c, !PT ;  /* 0x000000010b0b7812 */ /* 0x000fe200078e3cff */
[----:B------:R-:W-:Y:S01]  /*4d50*/  @!UP0 UIADD3 UR9, UPT, UPT, UR21, 0x88, URZ ;  /* 0x0000008815098890 */ /* 0x000fe2000fffe0ff */
[----:B------:R-:W-:Y:S01]  /*4d60*/  @!P1 R2UR UR4, R0 ;  /* 0x00000000000492ca */ /* 0x000fe200000e0000 */
[----:B------:R-:W-:Y:S01]  /*4d70*/  VOTEU.ALL UP0, P1 ;  /* 0x0000000000ff7886 */ /* 0x000fe20000800000 */
[----:B------:R-:W-:Y:S01]  /*4d80*/  UMOV UR11, UR19 ;  /* 0x00000013000b7c82 */ /* 0x000fe20008000000 */
[----:B------:R-:W-:Y:S01]  /*4d90*/  UMOV UR12, UR36 ;  /* 0x00000024000c7c82 */ /* 0x000fe20008000000 */
[----:B------:R-:W-:Y:S01]  /*4da0*/  SEL R0, RZ, 0x1, P0 ;  /* 0x00000001ff007807 */ /* 0x000fe20000000000 */
[----:B------:R-:W-:Y:S01]  /*4db0*/  UIADD3 UR30, UPT, UPT, UR13, UR59, URZ ;  /* 0x0000003b0d1e7290 */ /* 0x000fe2000fffe0ff */
[----:B-1----:R-:W-:Y:S01]  /*4dc0*/  IMAD.U32 R4, RZ, RZ, UR5 ;  /* 0x00000005ff047e24 */ /* 0x002fe2000f8e00ff */
[----:B------:R-:W-:Y:S01]  /*4dd0*/  SEL R10, R10, RZ, P0 ;  /* 0x000000ff0a0a7207 */ /* 0x000fe20000000000 */
[----:B------:R-:W-:Y:S01]  /*4de0*/  UIADD3 UR20, UPT, UPT, UR14, UR62, URZ ;  /* 0x0000003e0e147290 */ /* 0x000fe2000fffe0ff */
[----:B------:R-:W-:Y:S01]  /*4df0*/  LOP3.LUT R9, R9, R0, RZ, 0x3c, !PT ;  /* 0x0000000009097212 */ /* 0x000fe200078e3cff */
[----:B------:R-:W-:Y:S01]  /*4e00*/  UMOV UR36, UR26 ;  /* 0x0000001a00247c82 */ /* 0x000fe20008000000 */
[----:B------:R-:W-:Y:S02]  /*4e10*/  UPLOP3.LUT UP4, UPT, UPT, UPT, UPT, 0x80, 0x8 ;  /* 0x000000000008789c */ /* 0x000fe40003f8f070 */
[----:B------:R-:W-:Y:S01]  /*4e20*/  IMAD.U32 R5, RZ, RZ, UR4 ;  /* 0x00000004ff057e24 */ /* 0x000fe2000f8e00ff */
[----:B------:R-:W-:Y:S04]  /*4e30*/  @!P1 R2UR UR4, R4 ;  /* 0x00000000040492ca */ /* 0x000fe800000e0000 */
[----:B------:R-:W-:Y:S11]  /*4e40*/  @!P1 R2UR UR5, R5 ;  /* 0x00000000050592ca */ /* 0x000ff600000e0000 */
[----:B------:R-:W-:Y:S02]  /*4e50*/  @!UPT UIADD3 URZ, UPT, UPT, URZ, URZ, URZ ;  /* 0x000000fffffff290 */ /* 0x000fe4000fffe0ff */
[----:B------:R1:W-:Y:S01]  /*4e60*/  @!UP0 UTMALDG.3D [UR8], [UR4], desc[UR6] ;  /* 0x00000608040085b4 */ /* 0x0003e20008011000 */
[----:B------:R1:W-:Y:S01]  /*4e70*/  @!P1 SYNCS.ARRIVE.TRANS64.RED.A0TR RZ, [UR21+0x88], R3 ;  /* 0x00008803ffff99a7 */ /* 0x0003e20008300415 */
[----:B------:R-:W-:Y:S01]  /*4e80*/  SYNCS.ARRIVE.TRANS64.RED.A1T0 RZ, [UR38], RZ ;  /* 0x000000ffffff79a7 */ /* 0x000fe20008100426 */
[----:B------:R-:W-:Y:S05]  /*4e90*/  BRA.U UP2, `(.L_x_88) ;  /* 0xfffffff502147547 */ /* 0x000fea000b83ffff */
[----:B-1----:R-:W-:-:S04]  /*4ea0*/  SHF.L.U32 R3, R11, 0x1f, RZ ;  /* 0x0000001f0b037819 */ /* 0x002fc800000006ff */
[----:B------:R-:W1:Y:S02]  /*4eb0*/  SYNCS.PHASECHK.TRANS64.TRYWAIT P0, [UR21+0x90], R3 ;  /* 0x00009003ff0075a7 */ /* 0x000e640008001115 */
[----:B-1----:R-:W-:Y:S05]  /*4ec0*/  @!P0 BRA `(.L_x_89) ;  /* 0x00000034008c8947 */ /* 0x002fea0003800000 */
.L_x_159:
[----:B-1----:R-:W-:-:S07]  /*4ed0*/  MOV R0, UR21 ;  /* 0x0000001500007c02 */ /* 0x002fce0008000f00 */
.L_x_90:
[----:B-1----:R-:W-:-:S04]  /*4ee0*/  SHF.L.U32 R3, R11, 0x1f, RZ ;  /* 0x0000001f0b037819 */ /* 0x002fc800000006ff */
[----:B------:R1:W2:Y:S03]  /*4ef0*/  SYNCS.PHASECHK.TRANS64.TRYWAIT P0, [R0+URZ+0x98], R3 ;  /* 0x00009803000075a7 */ /* 0x0002a600080011ff */
[----:B--2---:R-:W-:Y:S05]  /*4f00*/  @!P0 NANOSLEEP.SYNCS 0x989680 ;  /* 0x009896800000895d */ /* 0x004fea0003900000 */
[----:B------:R-:W2:Y:S02]  /*4f10*/  @!P0 SYNCS.PHASECHK.TRANS64 P0, [R0+URZ+0x98], R3 ;  /* 0x00009803000085a7 */ /* 0x000ea400080010ff */
[----:B--23--:R-:W-:Y:S05]  /*4f20*/  @P0 EXIT ;  /* 0x000000000000094d */ /* 0x00cfea0003800000 */
[----:B------:R-:W-:Y:S05]  /*4f30*/  BRA `(.L_x_90) ;  /* 0xfffffffc00e87947 */ /* 0x000fea000383ffff */
.L_x_79:
[----:B------:R-:W-:-:S06]  /*4f40*/  UISETP.GE.AND UP0, UPT, UR18, 0x4, UPT ;  /* 0x000000041200788c */ /* 0x000fcc000bf06270 */
[----:B------:R-:W-:-:S13]  /*4f50*/  PLOP3.LUT P0, PT, PT, PT, UP0, 0x80, 0x8 ;  /* 0x000000000008781c */ /* 0x000fda0003f0f008 */
[----:B-1----:R-:W-:Y:S05]  /*4f60*/  @!P0 EXIT ;  /* 0x000000000000894d */ /* 0x002fea0003800000 */
[----:B------:R-:W1:Y:S08]  /*4f70*/  S2UR UR4, SR_CgaCtaId ;  /* 0x00000000000479c3 */ /* 0x000e700000008800 */
[----:B------:R-:W-:Y:S01]  /*4f80*/  BAR.SYNC.DEFER_BLOCKING 0x6, 0xa0 ;  /* 0x0182800000007b1d */ /* 0x000fe20000010000 */
[C---:B------:R-:W-:Y:S01]  /*4f90*/  IMAD.SHL.U32 R7, R93.reuse, 0x40, RZ ;  /* 0x000000405d077824 */ /* 0x040fe200078e00ff */
[C---:B------:R-:W-:Y:S01]  /*4fa0*/  LOP3.LUT R95, R93.reuse, 0x60, RZ, 0xc0, !PT ;  /* 0x000000605d5f7812 */ /* 0x040fe200078ec0ff */
[----:B------:R-:W-:-:S02]  /*4fb0*/  IMAD.SHL.U32 R4, R93, 0x20, RZ ;  /* 0x000000205d047824 */ /* 0x000fc400078e00ff */
[----:B------:R-:W-:Y:S02]  /*4fc0*/  HFMA2 R36, -RZ, RZ, 0, 0 ;  /* 0x00000000ff247431 */ /* 0x000fe400000001ff */
[----:B------:R-:W-:Y:S01]  /*4fd0*/  IMAD.SHL.U32 R6, R93, 0x2, RZ ;  /* 0x000000025d067824 */ /* 0x000fe200078e00ff */
[----:B------:R-:W-:Y:S01]  /*4fe0*/  UMOV UR44, 0x400 ;  /* 0x00000400002c7882 */ /* 0x000fe20000000000 */
[----:B------:R-:W2:Y:S01]  /*4ff0*/  LDC.64 R82, c[0x0][0x8b0] ;  /* 0x00022c00ff527b82 */ /* 0x000ea20000000a00 */
[----:B------:R-:W-:Y:S01]  /*5000*/  LOP3.LUT R5, R7, 0x180, RZ, 0xc0, !PT ;  /* 0x0000018007057812 */ /* 0x000fe200078ec0ff */
[----:B------:R-:W-:Y:S01]  /*5010*/  IMAD.U32 R37, R93, 0x10000, RZ ;  /* 0x000100005d257824 */ /* 0x000fe200078e00ff */
[----:B------:R-:W-:Y:S01]  /*5020*/  LOP3.LUT R4, R4, 0xc00, RZ, 0xc0, !PT ;  /* 0x00000c0004047812 */ /* 0x000fe200078ec0ff */
[----:B------:R-:W-:Y:S01]  /*5030*/  IMAD.MOV.U32 R92, RZ, RZ, RZ ;  /* 0x000000ffff5c7224 */ /* 0x000fe200078e00ff */
[----:B------:R-:W-:Y:S01]  /*5040*/  LOP3.LUT R6, R5, 0x20, R6, 0xf8, !PT ;  /* 0x0000002005067812 */ /* 0x000fe200078ef806 */
[----:B------:R-:W-:Y:S01]  /*5050*/  IMAD.SHL.U32 R5, R93, 0x8, RZ ;  /* 0x000000085d057824 */ /* 0x000fe200078e00ff */
[----:B------:R-:W-:Y:S01]  /*5060*/  LOP3.LUT R4, R4, 0x40, R7, 0xf8, !PT ;  /* 0x0000004004047812 */ /* 0x000fe200078ef807 */
[----:B------:R-:W3:Y:S01]  /*5070*/  LDC.64 R80, c[0x0][0x8a8] ;  /* 0x00022a00ff507b82 */ /* 0x000ee20000000a00 */
[----:B------:R-:W-:Y:S01]  /*5080*/  LOP3.LUT R37, R37, 0x600000, RZ, 0xc0, !PT ;  /* 0x0060000025257812 */ /* 0x000fe200078ec0ff */
[----:B------:R-:W-:Y:S01]  /*5090*/  IMAD.MOV.U32 R87, RZ, RZ, RZ ;  /* 0x000000ffff577224 */ /* 0x000fe200078e00ff */
[----:B------:R-:W-:-:S02]  /*50a0*/  LOP3.LUT R5, R6, 0x30, R5, 0x78, !PT ;  /* 0x0000003006057812 */ /* 0x000fc400078e7805 */
[----:B------:R-:W-:Y:S02]  /*50b0*/  CS2R R90, SRZ ;  /* 0x00000000005a7805 */ /* 0x000fe4000001ff00 */
[----:B------:R-:W-:Y:S01]  /*50c0*/  LOP3.LUT R4, R4, 0x200, R7, 0xf8, !PT ;  /* 0x0000020004047812 */ /* 0x000fe200078ef807 */
[----:B------:R-:W-:Y:S01]  /*50d0*/  IMAD.MOV.U32 R89, RZ, RZ, RZ ;  /* 0x000000ffff597224 */ /* 0x000fe200078e00ff */
[----:B------:R-:W-:Y:S01]  /*50e0*/  LOP3.LUT R93, R93, 0x2, RZ, 0xc0, !PT ;  /* 0x000000025d5d7812 */ /* 0x000fe200078ec0ff */
[----:B-1----:R-:W-:Y:S01]  /*50f0*/  ULEA UR44, UR4, UR44, 0x18 ;  /* 0x0000002c042c7291 */ /* 0x002fe2000f8ec0ff */
[----:B------:R-:W-:Y:S01]  /*5100*/  LOP3.LUT R71, R4, R5, RZ, 0xfc, !PT ;  /* 0x0000000504477212 */ /* 0x000fe200078efcff */
[----:B------:R-:W1:Y:S01]  /*5110*/  LDCU UR57, c[0x0][0x370] ;  /* 0x00006e00ff3977ac */ /* 0x000e620008000800 */
[----:B------:R-:W-:Y:S01]  /*5120*/  IADD3 R88, PT, PT, -R93, RZ, RZ ;  /* 0x000000ff5d587210 */ /* 0x000fe20007ffe1ff */
[----:B------:R-:W-:Y:S01]  /*5130*/  UIADD3 UR4, UPT, UPT, UR44, 0x2200, URZ ;  /* 0x000022002c047890 */ /* 0x000fe2000fffe0ff */
[----:B------:R-:W4:Y:S04]  /*5140*/  LDCU UR43, c[0x0][0xb0c] ;  /* 0x00016180ff2b77ac */ /* 0x000f280008000800 */
[----:B------:R-:W1:Y:S01]  /*5150*/  LDS R0, [UR44+0x160] ;  /* 0x0001602cff007984 */ /* 0x000e620008000800 */
[----:B------:R-:W-:Y:S01]  /*5160*/  IMAD.U32 R94, RZ, RZ, UR4 ;  /* 0x00000004ff5e7e24 */ /* 0x000fe2000f8e00ff */
[----:B------:R-:W1:Y:S01]  /*5170*/  LDCU UR39, c[0x0][0xb30] ;  /* 0x00016600ff2777ac */ /* 0x000e620008000800 */
[----:B------:R-:W1:Y:S01]  /*5180*/  LDCU.64 UR46, c[0x0][0x888] ;  /* 0x00011100ff2e77ac */ /* 0x000e620008000a00 */
[----:B------:R-:W1:Y:S01]  /*5190*/  LDCU.64 UR40, c[0x0][0xb28] ;  /* 0x00016500ff2877ac */ /* 0x000e620008000a00 */
[----:B------:R-:W1:Y:S01]  /*51a0*/  LDCU.64 UR60, c[0x0][0x890] ;  /* 0x00011200ff3c77ac */ /* 0x000e620008000a00 */
[----:B------:R-:W1:Y:S01]  /*51b0*/  LDCU.128 UR52, c[0x0][0xb10] ;  /* 0x00016200ff3477ac */ /* 0x000e620008000c00 */
[----:B------:R-:W1:Y:S01]  /*51c0*/  LDCU UR56, c[0x0][0x374] ;  /* 0x00006e80ff3877ac */ /* 0x000e620008000800 */
[----:B------:R-:W-:Y:S01]  /*51d0*/  UIADD3 UR63, UPT, UPT, UR44, 0x200, URZ ;  /* 0x000002002c3f7890 */ /* 0x000fe2000fffe0ff */
[----:B-1234-:R-:W-:-:S11]  /*51e0*/  IMAD.IADD R37, R0, 0x1, R37 ;  /* 0x0000000100257824 */ /* 0x01efd600078e0225 */
.L_x_116:
[----:B------:R-:W-:Y:S02]  /*51f0*/  LEA R3, R87, UR44, 0x3 ;  /* 0x0000002c57037c11 */ /* 0x000fe4000f8e18ff */
[----:B------:R-:W-:Y:S02]  /*5200*/  SHF.L.U32 R0, R91, 0x1f, RZ ;  /* 0x0000001f5b007819 */ /* 0x000fe400000006ff */
[----:B------:R-:W-:Y:S02]  /*5210*/  LEA R5, R87, UR44, 0x4 ;  /* 0x0000002c57057c11 */ /* 0x000fe4000f8e20ff */
[----:B-1----:R-:W1:Y:S02]  /*5220*/  SYNCS.PHASECHK.TRANS64.TRYWAIT P0, [R3+URZ+0xb0], R0 ;  /* 0x0000b000030075a7 */ /* 0x002e6400080011ff */
[----:B-1----:R-:W-:Y:S05]  /*5230*/  @!P0 BRA `(.L_x_91) ;  /* 0x0000003000c88947 */ /* 0x002fea0003800000 */
.L_x_160:
[----:B------:R-:W2:Y:S01]  /*5240*/  LDS.128 R4, [R5+0x140] ;  /* 0x0001400005047984 */ /* 0x000ea20000000c00 */
[----:B------:R-:W-:Y:S01]  /*5250*/  UISETP.GE.AND UP0, UPT, UR42, 0x1, UPT ;  /* 0x000000012a00788c */ /* 0x000fe2000bf06270 */
[----:B------:R-:W-:Y:S01]  /*5260*/  @!PT LDS RZ, [RZ] ;  /* 0x00000000fffff984 */ /* 0x000fe20000000800 */
[----:B------:R-:W-:Y:S01]  /*5270*/  @!PT LDS RZ, [RZ] ;  /* 0x00000000fffff984 */ /* 0x000fe20000000800 */
[----:B------:R-:W-:Y:S01]  /*5280*/  @!PT LDS RZ, [RZ] ;  /* 0x00000000fffff984 */ /* 0x000fe20000000800 */
[----:B------:R-:W-:Y:S01]  /*5290*/  @!PT LDS RZ, [RZ] ;  /* 0x00000000fffff984 */ /* 0x000fe20000000800 */
[----:B------:R3:W-:Y:S06]  /*52a0*/  MEMBAR.ALL.CTA ;  /* 0x0000000000007992 */ /* 0x0007ec0000008000 */
[----:B---3--:R-:W3:Y:S01]  /*52b0*/  FENCE.VIEW.ASYNC.S ;  /* 0x00000000000073c6 */ /* 0x008ee20000000000 */
[----:B--2---:R-:W-:Y:S11]  /*52c0*/  LOP3.LUT P0, RZ, R6, 0x1, RZ, 0xc0, !PT ;  /* 0x0000000106ff7812 */ /* 0x004ff6000780c0ff */
[----:B------:R-:W-:Y:S02]  /*52d0*/  @!UPT UIADD3 URZ, UPT, UPT, URZ, URZ, URZ ;  /* 0x000000fffffff290 */ /* 0x000fe4000fffe0ff */
[----:B---3--:R-:W-:Y:S01]  /*52e0*/  VOTEU.ANY UP1, P0 ;  /* 0x0000000000ff7886 */ /* 0x008fe20000020100 */
[----:B------:R-:W-:Y:S01]  /*52f0*/  PLOP3.LUT P0, PT, PT, PT, UP1, 0x80, 0x8 ;  /* 0x000000000008781c */ /* 0x000fe20003f0f018 */
[----:B------:R-:W-:Y:S11]  /*5300*/  UP2UR UR45, UPR, URZ, 0x2 ;  /* 0x00000002ff2d7883 */ /* 0x000ff60008000000 */
[----:B------:R-:W-:Y:S01]  /*5310*/  @!UPT UIADD3 URZ, UPT, UPT, URZ, URZ, URZ ;  /* 0x000000fffffff290 */ /* 0x000fe2000fffe0ff */
[----:B-1----:R-:W-:Y:S02]  /*5320*/  @P0 SHF.R.U32.HI R0, RZ, 0x10, R5 ;  /* 0x00000010ff000819 */ /* 0x002fe40000011605 */
        /* <DEDUP_REMOVED lines=12> */
[----:B------:R-:W2:Y:S01]  /*53f0*/  LDCU UR12, c[0x0][0xb20] ;  /* 0x00016400ff0c77ac */ /* 0x000ea20008000800 */
[----:B------:R-:W-:Y:S02]  /*5400*/  UIMAD.WIDE.U32 UR4, UR56, UR55, URZ ;  /* 0x00000037380472a5 */ /* 0x000fe4000f8e00ff */
[----:B------:R-:W-:Y:S02]  /*5410*/  UIMAD.WIDE.U32 UR6, UR57, UR52, URZ ;  /* 0x00000034390672a5 */ /* 0x000fe4000f8e00ff */
[----:B------:R-:W-:Y:S02]  /*5420*/  UISETP.NE.AND UP0, UPT, UR54, 0x1, UPT ;  /* 0x000000013600788c */ /* 0x000fe4000bf05270 */
[----:B------:R-:W-:Y:S02]  /*5430*/  UIMAD.WIDE.U32 UR8, UR37, UR55, URZ ;  /* 0x00000037250872a5 */ /* 0x000fe4000f8e00ff */
[----:B------:R-:W-:Y:S02]  /*5440*/  UIMAD.WIDE.U32 UR10, UR38, UR52, URZ ;  /* 0x00000034260a72a5 */ /* 0x000fe4000f8e00ff */
[----:B------:R-:W-:Y:S02]  /*5450*/  UISETP.NE.AND UP1, UPT, UR43, 0x1, UPT ;  /* 0x000000012b00788c */ /* 0x000fe4000bf25270 */
[----:B------:R-:W-:Y:S01]  /*5460*/  UISETP.NE.AND UP2, UPT, UR42, 0x1, UPT ;  /* 0x000000012a00788c */ /* 0x000fe2000bf45270 */
[----:B------:R-:W-:Y:S02]  /*5470*/  UMOV UR4, UR5 ;  /* 0x0000000500047c82 */ /* 0x000fe40008000000 */
[----:B--2---:R-:W-:Y:S03]  /*5480*/  USHF.R.U32.HI UR5, URZ, UR12, UR4 ;  /* 0x0000000cff057299 */ /* 0x004fe60008011604 */
[----:B------:R-:W-:Y:S02]  /*5490*/  UMOV UR4, UR7 ;  /* 0x0000000700047c82 */ /* 0x000fe40008000000 */
[----:B------:R-:W-:Y:S02]  /*54a0*/  USHF.R.U32.HI UR7, URZ, UR53, UR4 ;  /* 0x00000035ff077299 */ /* 0x000fe40008011604 */
[----:B------:R-:W-:Y:S02]  /*54b0*/  USEL UR4, UR56, UR5, !UP0 ;  /* 0x0000000538047287 */ /* 0x000fe4000c000000 */
[----:B------:R-:W-:Y:S01]  /*54c0*/  USEL UR7, UR57, UR7, !UP1 ;  /* 0x0000000739077287 */ /* 0x000fe2000c800000 */
[----:B------:R-:W-:Y:S01]  /*54d0*/  UMOV UR5, UR9 ;  /* 0x0000000900057c82 */ /* 0x000fe20008000000 */
[----:B------:R-:W-:Y:S02]  /*54e0*/  UIMAD.WIDE.U32 UR8, UR4, UR40, URZ ;  /* 0x00000028040872a5 */ /* 0x000fe4000f8e00ff */
[----:B------:R-:W-:Y:S03]  /*54f0*/  USHF.R.U32.HI UR6, URZ, UR12, UR5 ;  /* 0x0000000cff067299 */ /* 0x000fe60008011605 */
[----:B------:R-:W-:Y:S01]  /*5500*/  UMOV UR5, UR11 ;  /* 0x0000000b00057c82 */ /* 0x000fe20008000000 */
[----:B------:R-:W-:Y:S02]  /*5510*/  UIMAD.WIDE.U32 UR10, UR7, UR40, URZ ;  /* 0x00000028070a72a5 */ /* 0x000fe4000f8e00ff */
[----:B------:R-:W-:Y:S02]  /*5520*/  USHF.R.U32.HI UR12, URZ, UR53, UR5 ;  /* 0x00000035ff0c7299 */ /* 0x000fe40008011605 */
[----:B------:R-:W-:Y:S01]  /*5530*/  USEL UR6, UR37, UR6, !UP0 ;  /* 0x0000000625067287 */ /* 0x000fe2000c000000 */
[----:B------:R-:W-:Y:S02]  /*5540*/  UMOV UR5, UR9 ;  /* 0x0000000900057c82 */ /* 0x000fe40008000000 */
[----:B------:R-:W-:Y:S01]  /*5550*/  UMOV UR10, UR11 ;  /* 0x0000000b000a7c82 */ /* 0x000fe20008000000 */
[----:B------:R-:W-:Y:S02]  /*5560*/  @UP2 USHF.R.U32.HI UR4, URZ, UR41, UR5 ;  /* 0x00000029ff042299 */ /* 0x000fe40008011605 */
[----:B------:R-:W-:Y:S02]  /*5570*/  @UP2 USHF.R.U32.HI UR7, URZ, UR41, UR10 ;  /* 0x00000029ff072299 */ /* 0x000fe4000801160a */
[----:B------:R-:W-:Y:S02]  /*5580*/  UIMAD UR4, UR42, UR4, URZ ;  /* 0x000000042a0472a4 */ /* 0x000fe4000f8e02ff */
[----:B------:R-:W-:Y:S02]  /*5590*/  UIMAD.WIDE.U32 UR10, UR6, UR40, URZ ;  /* 0x00000028060a72a5 */ /* 0x000fe4000f8e00ff */
[----:B------:R-:W-:Y:S02]  /*55a0*/  USEL UR5, UR38, UR12, !UP1 ;  /* 0x0000000c26057287 */ /* 0x000fe4000c800000 */
[----:B------:R-:W-:Y:S02]  /*55b0*/  UIMAD UR8, UR42, UR7, URZ ;  /* 0x000000072a0872a4 */ /* 0x000fe4000f8e02ff */
[----:B------:R-:W-:Y:S03]  /*55c0*/  UISETP.GE.AND UP0, UPT, UR6, UR4, UPT ;  /* 0x000000040600728c */ /* 0x000fe6000bf06270 */
[----:B------:R-:W-:Y:S01]  /*55d0*/  UMOV UR4, UR11 ;  /* 0x0000000b00047c82 */ /* 0x000fe20008000000 */
[----:B------:R-:W-:Y:S02]  /*55e0*/  UISETP.GE.OR UP0, UPT, UR5, UR8, UP0 ;  /* 0x000000080500728c */ /* 0x000fe40008706670 */
[----:B------:R-:W-:Y:S02]  /*55f0*/  USHF.R.U32.HI UR4, URZ, UR41, UR4 ;  /* 0x00000029ff047299 */ /* 0x000fe40008011604 */
[----:B------:R-:W-:Y:S02]  /*5600*/  UIMAD.WIDE.U32 UR8, UR5, UR40, URZ ;  /* 0x00000028050872a5 */ /* 0x000fe4000f8e00ff */
[----:B------:R-:W-:Y:S02]  /*5610*/  USEL UR11, UR6, UR4, !UP2 ;  /* 0x00000004060b7287 */ /* 0x000fe4000d000000 */
[----:B------:R-:W-:Y:S02]  /*5620*/  UIADD3 UR8, UPT, UPT, -UR5, URZ, URZ ;  /* 0x000000ff05087290 */ /* 0x000fe4000fffe1ff */
[----:B------:R-:W-:Y:S01]  /*5630*/  UIADD3 UR10, UPT, UPT, -UR11, URZ, URZ ;  /* 0x000000ff0b0a7290 */ /* 0x000fe2000fffe1ff */
[----:B------:R-:W-:Y:S01]  /*5640*/  @!UP0 UMOV UR4, UR9 ;  /* 0x0000000900048c82 */ /* 0x000fe20008000000 */
[----:B------:R-:W-:Y:S02]  /*5650*/  UIADD3 UR9, UPT, UPT, -UR6, URZ, URZ ;  /* 0x000000ff06097290 */ /* 0x000fe4000fffe1ff */
[----:B------:R-:W-:Y:S02]  /*5660*/  @!UP0 USHF.R.U32.HI UR4, URZ, UR41, UR4 ;  /* 0x00000029ff048299 */ /* 0x000fe40008011604 */
[----:B------:R-:W-:Y:S02]  /*5670*/  UIMAD UR10, UR42, UR10, UR6 ;  /* 0x0000000a2a0a72a4 */ /* 0x000fe4000f8e0206 */
[----:B------:R-:W-:Y:S04]  /*5680*/  @!UP0 USEL UR4, UR5, UR4, !UP2 ;  /* 0x0000000405048287 */ /* 0x000fe8000d000000 */
[----:B------:R-:W-:Y:S02]  /*5690*/  @!UP0 UIMAD UR10, UR7, UR10, UR4 ;  /* 0x0000000a070a82a4 */ /* 0x000fe4000f8e0204 */
[----:B------:R-:W-:Y:S02]  /*56a0*/  @!UP0 UIADD3 UR11, UPT, UPT, UR11, -UR4, URZ ;  /* 0x800000040b0b8290 */ /* 0x000fe4000fffe0ff */
[----:B------:R-:W-:Y:S02]  /*56b0*/  UIMAD UR7, UR43, UR8, UR38 ;  /* 0x000000082b0772a4 */ /* 0x000fe4000f8e0226 */
[----:B------:R-:W-:Y:S02]  /*56c0*/  @!UP0 UIMAD UR6, UR11, UR42, UR5 ;  /* 0x0000002a0b0682a4 */ /* 0x000fe4000f8e0205 */
[----:B------:R-:W-:Y:S01]  /*56d0*/  UIMAD UR4, UR54, UR9, UR37 ;  /* 0x00000009360472a4 */ /* 0x000fe2000f8e0225 */
[----:B------:R-:W-:Y:S02]  /*56e0*/  @!UP0 UMOV UR5, UR10 ;  /* 0x0000000a00058c82 */ /* 0x000fe40008000000 */
[----:B------:R-:W-:Y:S02]  /*56f0*/  UIMAD UR38, UR5, UR43, UR7 ;  /* 0x0000002b052672a4 */ /* 0x000fe4000f8e0207 */
[----:B------:R-:W-:Y:S11]  /*5700*/  UIMAD UR37, UR6, UR54, UR4 ;  /* 0x00000036062572a4 */ /* 0x000ff6000f8e0204 */
[----:B------:R-:W-:Y:S01]  /*5710*/  @!UPT UIADD3 URZ, UPT, UPT, URZ, URZ, URZ ;  /* 0x000000fffffff290 */ /* 0x000fe2000fffe0ff */
.L_x_92:
[----:B------:R-:W-:Y:S01]  /*5720*/  UISETP.NE.AND UP0, UPT, UR39, 0x1, UPT ;  /* 0x000000012700788c */ /* 0x000fe2000bf05270 */
[----:B------:R-:W-:Y:S01]  /*5730*/  IADD3 R87, PT, PT, R87, 0x1, RZ ;  /* 0x0000000157577810 */ /* 0x000fe20007ffe0ff */
[----:B------:R-:W-:Y:S02]  /*5740*/  USHF.L.U32 UR50, UR20, 0x6, URZ ;  /* 0x0000000614327899 */ /* 0x000fe400080006ff */
[----:B------:R-:W-:Y:S07]  /*5750*/  USHF.L.U32 UR49, UR30, 0x7, URZ ;  /* 0x000000071e317899 */ /* 0x000fee00080006ff */
[----:B------:R-:W2:Y:S01]  /*5760*/  @!UP0 LDCU.128 UR12, c[0x0][0xb10] ;  /* 0x00016200ff0c87ac */ /* 0x000ea20008000c00 */
[----:B------:R-:W3:Y:S01]  /*5770*/  @!UP0 LDCU UR5, c[0x0][0xb0c] ;  /* 0x00016180ff0587ac */ /* 0x000ee20008000800 */
[----:B------:R-:W4:Y:S01]  /*5780*/  @!UP0 LDCU UR10, c[0x0][0xb20] ;  /* 0x00016400ff0a87ac */ /* 0x000f220008000800 */
[----:B--2---:R-:W-:Y:S02]  /*5790*/  UIMAD.WIDE.U32 UR8, UR38, UR12, URZ ;  /* 0x0000000c260872a5 */ /* 0x004fe4000f8e00ff */
[----:B------:R-:W-:Y:S02]  /*57a0*/  UIMAD.WIDE.U32 UR6, UR37, UR15, URZ ;  /* 0x0000000f250672a5 */ /* 0x000fe4000f8e00ff */
[----:B------:R-:W-:Y:S03]  /*57b0*/  @!UP0 UISETP.NE.AND UP1, UPT, UR14, 0x1, UPT ;  /* 0x000000010e00888c */ /* 0x000fe6000bf25270 */
[----:B------:R-:W-:Y:S01]  /*57c0*/  @!UP0 UMOV UR4, UR9 ;  /* 0x0000000900048c82 */ /* 0x000fe20008000000 */
[----:B---3--:R-:W-:Y:S02]  /*57d0*/  @!UP0 UISETP.NE.AND UP2, UPT, UR5, 0x1, UPT ;  /* 0x000000010500888c */ /* 0x008fe4000bf45270 */
[----:B------:R-:W-:Y:S01]  /*57e0*/  @!UP0 USHF.R.U32.HI UR4, URZ, UR13, UR4 ;  /* 0x0000000dff048299 */ /* 0x000fe20008011604 */
[----:B------:R-:W-:Y:S02]  /*57f0*/  @!UP0 UMOV UR6, UR7 ;  /* 0x0000000700068c82 */ /* 0x000fe40008000000 */
[----:B----4-:R-:W-:Y:S02]  /*5800*/  @!UP0 USHF.R.U32.HI UR6, URZ, UR10, UR6 ;  /* 0x0000000aff068299 */ /* 0x010fe40008011606 */
[----:B------:R-:W-:Y:S02]  /*5810*/  @!UP0 USEL UR7, UR38, UR4, !UP2 ;  /* 0x0000000426078287 */ /* 0x000fe4000d000000 */
[----:B------:R-:W-:Y:S04]  /*5820*/  @!UP0 USEL UR6, UR37, UR6, !UP1 ;  /* 0x0000000625068287 */ /* 0x000fe8000c800000 */
[----:B------:R-:W-:Y:S02]  /*5830*/  @!UP0 UIADD3 UR4, UPT, UPT, -UR7, UR6, URZ ;  /* 0x0000000607048290 */ /* 0x000fe4000fffe1ff */
[----:B------:R-:W-:Y:S02]  /*5840*/  @!UP0 UIADD3 UR6, UPT, UPT, UR7, -UR6, URZ ;  /* 0x8000000607068290 */ /* 0x000fe4000fffe0ff */
[----:B------:R-:W-:Y:S02]  /*5850*/  @!UP0 UIMAD UR38, UR4, UR5, UR38 ;  /* 0x00000005042682a4 */ /* 0x000fe4000f8e0226 */
[----:B------:R-:W-:Y:S02]  /*5860*/  @!UP0 UIMAD UR37, UR6, UR14, UR37 ;  /* 0x0000000e062582a4 */ /* 0x000fe4000f8e0225 */
[----:B------:R-:W-:Y:S09]  /*5870*/  ULOP3.LUT UP0, URZ, UR63, 0x1b0, URZ, 0xc0, !UPT ;  /* 0x000001b03fff7892 */ /* 0x000ff2000f80c0ff */
[----:B------:R-:W-:Y:S05]  /*5880*/  BRA.U !UP0, `(.L_x_93) ;  /* 0x0000000108407547 */ /* 0x000fea000b800000 */
[----:B------:R-:W2:Y:S01]  /*5890*/  LDCU.64 UR8, c[0x4][0x80] ;  /* 0x01001000ff0877ac */ /* 0x000ea20008000a00 */
[----:B------:R-:W-:Y:S01]  /*58a0*/  MOV R3, 0x0 ;  /* 0x0000000000037802 */ /* 0x000fe20000000f00 */
[----:B------:R-:W-:Y:S02]  /*58b0*/  HFMA2 R12, -RZ, RZ, 0, 5.9604644775390625e-08 ;  /* 0x00000001ff0c7431 */ /* 0x000fe400000001ff */
[----:B------:R-:W-:Y:S02]  /*58c0*/  IMAD.MOV.U32 R8, RZ, RZ, 0x70 ;  /* 0x00000070ff087424 */ /* 0x000fe400078e00ff */
[----:B------:R-:W-:Y:S01]  /*58d0*/  IMAD.MOV.U32 R13, RZ, RZ, RZ ;  /* 0x000000ffff0d7224 */ /* 0x000fe200078e00ff */
[----:B------:R-:W3:Y:S01]  /*58e0*/  LDCU.64 UR6, c[0x4][0x88] ;  /* 0x01001100ff0677ac */ /* 0x000ee20008000a00 */
[----:B------:R-:W4:Y:S01]  /*58f0*/  LDC.64 R2, c[0x4][R3] ;  /* 0x0100000003027b82 */ /* 0x000f220000000a00 */
[----:B------:R-:W1:Y:S01]  /*5900*/  LDCU.64 UR4, c[0x4][0x8] ;  /* 0x01000100ff0477ac */ /* 0x000e620008000a00 */
[----:B--2---:R-:W-:Y:S01]  /*5910*/  MOV R5, UR9 ;  /* 0x0000000900057c02 */ /* 0x004fe20008000f00 */
[----:B------:R-:W-:Y:S01]  /*5920*/  IMAD.U32 R4, RZ, RZ, UR8 ;  /* 0x00000008ff047e24 */ /* 0x000fe2000f8e00ff */
[----:B---3--:R-:W-:Y:S01]  /*5930*/  MOV R7, UR7 ;  /* 0x0000000700077c02 */ /* 0x008fe20008000f00 */
[----:B------:R-:W-:Y:S01]  /*5940*/  IMAD.U32 R6, RZ, RZ, UR6 ;  /* 0x00000006ff067e24 */ /* 0x000fe2000f8e00ff */
[----:B-1----:R-:W-:Y:S01]  /*5950*/  MOV R11, UR5 ;  /* 0x00000005000b7c02 */ /* 0x002fe20008000f00 */
[----:B------:R-:W-:Y:S02]  /*5960*/  IMAD.U32 R10, RZ, RZ, UR4 ;  /* 0x00000004ff0a7e24 */ /* 0x000fe4000f8e00ff */
[----:B------:R-:W-:Y:S07]  /*5970*/  LEPC R20, `(.L_x_93) ;  /* 0x000000001014794e */ /* 0x000fee0000000000 */
[----:B----45:R-:W-:Y:S05]  /*5980*/  CALL.ABS.NOINC R2 ;  /* 0x0000000002007343 */ /* 0x030fea0003c00000 */
.L_x_93:
[----:B------:R-:W-:Y:S01]  /*5990*/  LOP3.LUT P0, RZ, R94, 0x1b0, RZ, 0xc0, !PT ;  /* 0x000001b05eff7812 */ /* 0x000fe2000780c0ff */
[----:B------:R-:W-:Y:S11]  /*59a0*/  BSSY.RECONVERGENT B6, `(.L_x_94) ;  /* 0x0000013000067945 */ /* 0x000ff60003800200 */
[----:B------:R-:W-:Y:S01]  /*59b0*/  @!UPT UIADD3 URZ, UPT, UPT, URZ, URZ, URZ ;  /* 0x000000fffffff290 */ /* 0x000fe2000fffe0ff */
[----:B------:R-:W-:Y:S05]  /*59c0*/  @!P0 BRA `(.L_x_95) ;  /* 0x0000000000408947 */ /* 0x000fea0003800000 */
        /* <DEDUP_REMOVED lines=16> */
.L_x_95:
[----:B------:R-:W-:Y:S05]  /*5ad0*/  BSYNC.RECONVERGENT B6 ;  /* 0x0000000000067941 */ /* 0x000fea0003800200 */
.L_x_94:
[----:B------:R-:W-:Y:S01]  /*5ae0*/  R2UR UR4, R86 ;  /* 0x00000000560472ca */ /* 0x000fe200000e0000 */
[----:B------:R-:W-:Y:S01]  /*5af0*/  UISETP.NE.U32.AND UP0, UPT, UR60, URZ, UPT ;  /* 0x000000ff3c00728c */ /* 0x000fe2000bf05070 */
[----:B------:R-:W-:Y:S02]  /*5b00*/  ISETP.NE.U32.AND P4, PT, R82, RZ, PT ;  /* 0x000000ff5200720c */ /* 0x000fe40003f85070 */
[----:B------:R-:W-:Y:S01]  /*5b10*/  ISETP.NE.U32.AND P2, PT, RZ, UR46, PT ;  /* 0x0000002eff007c0c */ /* 0x000fe2000bf45070 */
[----:B------:R-:W-:Y:S01]  /*5b20*/  UISETP.NE.AND.EX UP1, UPT, UR61, URZ, UPT, UP0 ;  /* 0x000000ff3d00728c */ /* 0x000fe2000bf25300 */
[----:B------:R-:W-:Y:S01]  /*5b30*/  ISETP.NE.AND.EX P4, PT, R83, RZ, PT, P4 ;  /* 0x000000ff5300720c */ /* 0x000fe20003f85340 */
[----:B------:R-:W-:Y:S01]  /*5b40*/  UPLOP3.LUT UP0, UPT, UPT, UPT, UPT, 0x40, 0x4 ;  /* 0x000000000004789c */ /* 0x000fe20003f0e870 */
[----:B------:R-:W-:Y:S05]  /*5b50*/  ISETP.NE.AND.EX P2, PT, RZ, UR47, PT, P2 ;  /* 0x0000002fff007c0c */ /* 0x000fea000bf45320 */
[----:B------:R-:W-:Y:S06]  /*5b60*/  UISETP.NE.AND UP2, UPT, UR4, URZ, UPT ;  /* 0x000000ff0400728c */ /* 0x000fec000bf45270 */
[----:B------:R-:W-:Y:S05]  /*5b70*/  PLOP3.LUT P1, PT, PT, PT, UP2, 0x80, 0x8 ;  /* 0x000000000008781c */ /* 0x000fea0003f2f028 */
[----:B------:R-:W-:Y:S06]  /*5b80*/  @UP2 UPLOP3.LUT UP0, UPT, UPT, UPT, UP1, 0x80, 0x8 ;  /* 0x000000000008289c */ /* 0x000fec0003f0f010 */
[----:B------:R-:W-:Y:S01]  /*5b90*/  PLOP3.LUT P0, PT, PT, PT, UP0, 0x80, 0x8 ;  /* 0x000000000008781c */ /* 0x000fe20003f0f008 */
[----:B------:R-:W-:Y:S01]  /*5ba0*/  @!UPT UIADD3 URZ, UPT, UPT, URZ, URZ, URZ ;  /* 0x000000fffffff290 */ /* 0x000fe2000fffe0ff */
[----:B------:R-:W-:Y:S11]  /*5bb0*/  BRA.U !UP1, `(.L_x_96) ;  /* 0x00000001093c7547 */ /* 0x000ff6000b800000 */
[----:B------:R-:W-:Y:S01]  /*5bc0*/  UISETP.NE.U32.AND UP0, UPT, UR46, URZ, UPT ;  /* 0x000000ff2e00728c */ /* 0x000fe2000bf05070 */
[----:B-1----:R-:W-:Y:S01]  /*5bd0*/  HFMA2 R0, -RZ, RZ, 0, 5.9604644775390625e-08 ;  /* 0x00000001ff007431 */ /* 0x002fe200000001ff */
[----:B------:R-:W1:Y:S01]  /*5be0*/  LDCU.64 UR8, c[0x0][0x358] ;  /* 0x00006b00ff0877ac */ /* 0x000e620008000a00 */
[----:B------:R-:W-:Y:S01]  /*5bf0*/  IMAD.MOV.U32 R84, RZ, RZ, 0x1 ;  /* 0x00000001ff547424 */ /* 0x000fe200078e00ff */
[----:B------:R-:W-:Y:S06]  /*5c00*/  UISETP.NE.AND.EX UP0, UPT, UR47, URZ, UPT, UP0 ;  /* 0x000000ff2f00728c */ /* 0x000fec000bf05300 */
        /* <DEDUP_REMOVED lines=9> */
[----:B--23--:R-:W-:Y:S02]  /*5ca0*/  @!P3 IMAD.U32 R41, RZ, RZ, UR4 ;  /* 0x00000004ff29be24 */ /* 0x00cfe4000f8e00ff */
.L_x_96:
[----:B------:R-:W-:Y:S05]  /*5cb0*/  @!P4 BRA `(.L_x_97) ;  /* 0x000000000024c947 */ /* 0x000fea0003800000 */
[----:B------:R-:W-:Y:S01]  /*5cc0*/  ISETP.NE.U32.AND P3, PT, R80, RZ, PT ;  /* 0x000000ff5000720c */ /* 0x000fe20003f65070 */
[----:B------:R-:W2:Y:S03]  /*5cd0*/  LDCU.64 UR4, c[0x0][0x358] ;  /* 0x00006b00ff0477ac */ /* 0x000ea60008000a00 */
[----:B------:R-:W-:Y:S11]  /*5ce0*/  ISETP.NE.AND.EX P3, PT, R81, RZ, PT, P3 ;  /* 0x000000ff5100720c */ /* 0x000ff60003f65330 */
[----:B------:R-:W-:Y:S02]  /*5cf0*/  @!UPT UIADD3 URZ, UPT, UPT, URZ, URZ, URZ ;  /* 0x000000fffffff290 */ /* 0x000fe4000fffe0ff */
[----:B------:R-:W3:Y:S01]  /*5d00*/  @P3 LDC.64 R2, c[0x0][0x8a8] ;  /* 0x00022a00ff023b82 */ /* 0x000ee20000000a00 */
[----:B-1----:R-:W-:Y:S04]  /*5d10*/  @P3 IMAD R0, R82, UR36, RZ ;  /* 0x0000002452003c24 */ /* 0x002fe8000f8e02ff */
[----:B---3--:R-:W-:Y:S05]  /*5d20*/  @P3 IMAD.WIDE R2, R0, 0x4, R2 ;  /* 0x0000000400023825 */ /* 0x008fea00078e0202 */
[----:B--2--5:R2:W5:Y:S02]  /*5d30*/  @P3 LDG.E R38, desc[UR4][R2.64] ;  /* 0x0000000402263981 */ /* 0x024564000c1e1900 */
[----:B--2---:R-:W3:Y:S02]  /*5d40*/  @!P3 LDC R38, c[0x0][0x8a0] ;  /* 0x00022800ff26bb82 */ /* 0x004ee40000000800 */
.L_x_97:
[----:B-----5:R-:W-:Y:S01]  /*5d50*/  FSETP.NEU.AND P4, PT, R41, RZ, PT ;  /* 0x000000ff2900720b */ /* 0x020fe20003f8d000 */
[----:B------:R-:W-:Y:S01]  /*5d60*/  BSSY B1, `(.L_x_98) ;  /* 0x0000042000017945 */ /* 0x000fe20003800000 */
[----:B------:R-:W-:Y:S01]  /*5d70*/  SEL R5, RZ, 0xffffffff, P2 ;  /* 0xffffffffff057807 */ /* 0x000fe20001000000 */
[----:B------:R-:W-:Y:S01]  /*5d80*/  IMAD.MOV.U32 R102, RZ, RZ, 0x1 ;  /* 0x00000001ff667424 */ /* 0x000fe200078e00ff */
[----:B------:R-:W-:Y:S02]  /*5d90*/  LOP3.LUT P3, RZ, R84, 0xff, RZ, 0xc0, !PT ;  /* 0x000000ff54ff7812 */ /* 0x000fe4000786c0ff */
[----:B------:R-:W-:Y:S02]  /*5da0*/  CS2R R78, SRZ ;  /* 0x00000000004e7805 */ /* 0x000fe4000001ff00 */
[----:B------:R-:W-:Y:S02]  /*5db0*/  @P1 SEL R4, RZ, 0xffffffff, P4 ;  /* 0xffffffffff041807 */ /* 0x000fe40002000000 */
[----:B------:R-:W-:Y:S02]  /*5dc0*/  CS2R R76, SRZ ;  /* 0x00000000004c7805 */ /* 0x000fe4000001ff00 */
[----:B------:R-:W-:Y:S02]  /*5dd0*/  LEA R2, R90, UR44, 0x3 ;  /* 0x0000002c5a027c11 */ /* 0x000fe4000f8e18ff */
[----:B------:R-:W-:Y:S02]  /*5de0*/  CS2R R74, SRZ ;  /* 0x00000000004a7805 */ /* 0x000fe4000001ff00 */
[----:B------:R-:W-:Y:S02]  /*5df0*/  @P0 SEL R4, R5, R4, !P3 ;  /* 0x0000000405040207 */ /* 0x000fe40005800000 */
[----:B------:R-:W-:Y:S02]  /*5e00*/  CS2R R72, SRZ ;  /* 0x0000000000487805 */ /* 0x000fe4000001ff00 */
[----:B------:R-:W-:Y:S02]  /*5e10*/  LEA R100, R36, UR44, 0x3 ;  /* 0x0000002c24647c11 */ /* 0x000fe4000f8e18ff */
[----:B------:R-:W-:Y:S02]  /*5e20*/  @P1 LOP3.LUT R4, R4, 0x1, RZ, 0xc0, !PT ;  /* 0x0000000104041812 */ /* 0x000fe400078ec0ff */
[----:B------:R-:W-:Y:S02]  /*5e30*/  SHF.L.U32 R3, R92, 0x1f, RZ ;  /* 0x0000001f5c037819 */ /* 0x000fe400000006ff */
[----:B------:R-:W-:Y:S02]  /*5e40*/  ISETP.NE.U32.OR P6, PT, R4, 0x1, !P1 ;  /* 0x000000010400780c */ /* 0x000fe40004fc5470 */
[----:B------:R-:W-:Y:S02]  /*5e50*/  PLOP3.LUT P2, PT, PT, PT, UP1, 0x80, 0x8 ;  /* 0x000000000008781c */ /* 0x000fe40003f4f018 */
[C---:B------:R-:W-:Y:S02]  /*5e60*/  LEA.HI R39, R36.reuse, R36, RZ, 0x1 ;  /* 0x0000002424277211 */ /* 0x040fe400078f08ff */
[----:B------:R-:W-:Y:S02]  /*5e70*/  SEL R4, RZ, 0xffffffff, P4 ;  /* 0xffffffffff047807 */ /* 0x000fe40002000000 */
[----:B------:R-:W-:Y:S01]  /*5e80*/  P2R R96, PR, RZ, 0x40 ;  /* 0x00000040ff607803 */ /* 0x000fe20000000000 */
[C---:B-1----:R-:W-:Y:S01]  /*5e90*/  IMAD.SHL.U32 R0, R39.reuse, 0x40, RZ ;  /* 0x0000004027007824 */ /* 0x042fe200078e00ff */
[----:B------:R-:W-:Y:S03]  /*5ea0*/  LOP3.LUT R39, R39, 0xffe, RZ, 0xc0, !PT ;  /* 0x00000ffe27277812 */ /* 0x000fe600078ec0ff */
[----:B------:R-:W-:Y:S02]  /*5eb0*/  @P6 SHF.L.U32 R7, R89, 0x1f, RZ ;  /* 0x0000001f59076819 */ /* 0x000fe400000006ff */
[----:B------:R-:W-:Y:S01]  /*5ec0*/  @P2 SEL R4, R5, R4, !P3 ;  /* 0x0000000405042207 */ /* 0x000fe20005800000 */
[----:B------:R-:W-:Y:S01]  /*5ed0*/  IMAD.IADD R39, R36, 0x1, -R39 ;  /* 0x0000000124277824 */ /* 0x000fe200078e0a27 */
[----:B------:R-:W1:Y:S01]  /*5ee0*/  @P6 SYNCS.PHASECHK.TRANS64.TRYWAIT P1, [R2+URZ+0x80], R7 ;  /* 0x00008007020065a7 */ /* 0x000e6200080211ff */
[----:B------:R-:W-:Y:S02]  /*5ef0*/  LOP3.LUT R0, R0, 0xffffff80, RZ, 0xc0, !PT ;  /* 0xffffff8000007812 */ /* 0x000fe400078ec0ff */
[----:B------:R-:W-:Y:S03]  /*5f00*/  LOP3.LUT R4, R4, 0x1, RZ, 0xc0, !PT ;  /* 0x0000000104047812 */ /* 0x000fe600078ec0ff */
[----:B------:R-:W-:Y:S01]  /*5f10*/  IMAD.IADD R0, R37, 0x1, R0 ;  /* 0x0000000125007824 */ /* 0x000fe200078e0200 */
[----:B------:R-:W-:Y:S03]  /*5f20*/  ISETP.NE.U32.AND P5, PT, R4, 0x1, PT ;  /* 0x000000010400780c */ /* 0x000fe60003fa5070 */
[----:B------:R-:W-:Y:S01]  /*5f30*/  IMAD R39, R39, 0x100000, R0 ;  /* 0x0010000027277824 */ /* 0x000fe200078e0200 */
[----:B------:R-:W-:Y:S01]  /*5f40*/  P2R R103, PR, RZ, 0x20 ;  /* 0x00000020ff677803 */ /* 0x000fe20000000000 */
[----:B------:R2:W4:Y:S01]  /*5f50*/  SYNCS.PHASECHK.TRANS64.TRYWAIT P0, [R100+URZ+0xd0], R3 ;  /* 0x0000d003640075a7 */ /* 0x00052200080011ff */
[----:B-1----:R-:W-:Y:S01]  /*5f60*/  @P6 SEL R102, RZ, 0x1, !P1 ;  /* 0x00000001ff666807 */ /* 0x002fe20004800000 */
[----:B--2---:R-:W-:Y:S06]  /*5f70*/  @!P6 BRA `(.L_x_99) ;  /* 0x000000000080e947 */ /* 0x004fec0003800000 */
[----:B------:R-:W-:Y:S01]  /*5f80*/  @P5 IMAD R6, R90, 0x1000, R71 ;  /* 0x000010005a065824 */ /* 0x000fe200078e0247 */
[----:B------:R-:W1:Y:S01]  /*5f90*/  S2R R0, SR_CgaCtaId ;  /* 0x0000000000007919 */ /* 0x000e620000008800 */
[----:B------:R-:W-:Y:S01]  /*5fa0*/  ISETP.NE.AND P1, PT, R102, RZ, PT ;  /* 0x000000ff6600720c */ /* 0x000fe20003f25270 */
[----:B------:R-:W-:Y:S01]  /*5fb0*/  BSSY B0, `(.L_x_100) ;  /* 0x000000b000007945 */ /* 0x000fe20003800000 */
[----:B------:R-:W-:Y:S01]  /*5fc0*/  @P5 VIADD R4, R6, UR44 ;  /* 0x0000002c06045c36 */ /* 0x000fe20008000000 */
[----:B------:R-:W-:Y:S02]  /*5fd0*/  CS2R R74, SRZ ;  /* 0x00000000004a7805 */ /* 0x000fe4000001ff00 */
[----:B------:R-:W-:Y:S02]  /*5fe0*/  CS2R R72, SRZ ;  /* 0x0000000000487805 */ /* 0x000fe4000001ff00 */
[----:B------:R-:W-:Y:S01]  /*5ff0*/  CS2R R78, SRZ ;  /* 0x00000000004e7805 */ /* 0x000fe2000001ff00 */
[----:B------:R-:W-:Y:S01]  /*6000*/  @P5 IMAD R4, R93, -0x10, R4 ;  /* 0xfffffff05d045824 */ /* 0x000fe200078e0204 */
[----:B------:R-:W-:Y:S04]  /*6010*/  CS2R R76, SRZ ;  /* 0x00000000004c7805 */ /* 0x000fe8000001ff00 */
[----:B------:R-:W-:Y:S05]  /*6020*/  @P1 BRA `(.L_x_101) ;  /* 0x00000000000c1947 */ /* 0x000fea0003800000 */
[----:B------:R-:W-:Y:S04]  /*6030*/  SHF.L.U32 R5, R89, 0x1f, RZ ;  /* 0x0000001f59057819 */ /* 0x000fe800000006ff */
[----:B------:R-:W2:Y:S02]  /*6040*/  SYNCS.PHASECHK.TRANS64.TRYWAIT P1, [R2+URZ+0x80], R5 ;  /* 0x00008005020075a7 */ /* 0x000ea400080211ff */
[----:B--2---:R-:W-:Y:S05]  /*6050*/  @!P1 BRA `(.L_x_102) ;  /* 0x0000002400549947 */ /* 0x004fea0003800000 */
.L_x_101:
[----:B------:R-:W-:Y:S05]  /*6060*/  BSYNC B0 ;  /* 0x0000000000007941 */ /* 0x000fea0003800000 */
.L_x_100:
[----:B------:R-:W-:Y:S01]  /*6070*/  ISETP.NE.AND P1, PT, R103, RZ, PT ;  /* 0x000000ff6700720c */ /* 0x000fe20003f25270 */
[----:B--2---:R-:W-:Y:S02]  /*6080*/  VIADD R5, R2, 0x90 ;  /* 0x0000009002057836 */ /* 0x004fe40000000000 */
[----:B------:R-:W-:Y:S03]  /*6090*/  VIADD R90, R90, 0x1 ;  /* 0x000000015a5a7836 */ /* 0x000fe60000000000 */
[----:B-1----:R-:W-:Y:S07]  /*60a0*/  PRMT R0, R0, 0x654, R5 ;  /* 0x0000065400007816 */ /* 0x002fee0000000005 */
[----:B------:R1:W2:Y:S04]  /*60b0*/  @P1 LDS.128 R72, [R6+UR44+0x200] ;  /* 0x0002002c06481984 */ /* 0x0002a80008000c00 */
[----:B------:R1:W1:Y:S01]  /*60c0*/  @P1 LDS.128 R76, [R4+0x210] ;  /* 0x00021000044c1984 */ /* 0x0002620000000c00 */
[C---:B------:R-:W-:Y:S01]  /*60d0*/  ISETP.NE.AND P1, PT, R90.reuse, 0x2, PT ;  /* 0x000000025a00780c */ /* 0x040fe20003f25270 */
[----:B------:R-:W-:Y:S01]  /*60e0*/  @!PT LDS RZ, [RZ] ;  /* 0x00000000fffff984 */ /* 0x000fe20000000800 */
[----:B------:R-:W-:Y:S01]  /*60f0*/  @!PT LDS RZ, [RZ] ;  /* 0x00000000fffff984 */ /* 0x000fe20000000800 */
[----:B------:R-:W-:Y:S01]  /*6100*/  @!PT LDS RZ, [RZ] ;  /* 0x00000000fffff984 */ /* 0x000fe20000000800 */
[----:B------:R-:W-:Y:S01]  /*6110*/  @!PT LDS RZ, [RZ] ;  /* 0x00000000fffff984 */ /* 0x000fe20000000800 */
[----:B------:R5:W-:Y:S06]  /*6120*/  MEMBAR.ALL.CTA ;  /* 0x0000000000007992 */ /* 0x000bec0000008000 */
[----:B-----5:R-:W5:Y:S01]  /*6130*/  FENCE.VIEW.ASYNC.S ;  /* 0x00000000000073c6 */ /* 0x020f620000000000 */
[----:B------:R-:W-:Y:S01]  /*6140*/  SEL R90, R90, RZ, P1 ;  /* 0x000000ff5a5a7207 */ /* 0x000fe20000800000 */
[----:B-----5:R5:W-:Y:S02]  /*6150*/  SYNCS.ARRIVE.TRANS64.RED.A1T0 RZ, [R0+URZ], RZ ;  /* 0x000000ff00ff79a7 */ /* 0x020be400081004ff */
[----:B-----5:R-:W-:Y:S04]  /*6160*/  SEL R0, RZ, 0x1, P1 ;  /* 0x00000001ff007807 */ /* 0x020fe80000800000 */
[----:B--2---:R-:W-:Y:S02]  /*6170*/  LOP3.LUT R89, R89, R0, RZ, 0x3c, !PT ;  /* 0x0000000059597212 */ /* 0x004fe400078e3cff */
.L_x_99:
[----:B------:R-:W-:Y:S05]  /*6180*/  BSYNC B1 ;  /* 0x0000000000017941 */ /* 0x000fea0003800000 */
.L_x_98:
[----:B------:R-:W-:Y:S04]  /*6190*/  SHF.R.U32.HI R0, RZ, 0x15, R39 ;  /* 0x00000015ff007819 */ /* 0x000fe80000011627 */
[----:B------:R-:W-:Y:S01]  /*61a0*/  LOP3.LUT P1, RZ, R0, 0x3, R85, 0x48, !PT ;  /* 0x0000000300ff7812 */ /* 0x000fe20007824855 */
[----:B------:R-:W-:Y:S01]  /*61b0*/  @!UPT UIADD3 URZ, UPT, UPT, URZ, URZ, URZ ;  /* 0x000000fffffff290 */ /* 0x000fe2000fffe0ff */
[----:B----4-:R-:W-:Y:S11]  /*61c0*/  @P0 BRA `(.L_x_103) ;  /* 0x0000000000080947 */ /* 0x010ff60003800000 */
[----:B------:R-:W2:Y:S02]  /*61d0*/  SYNCS.PHASECHK.TRANS64.TRYWAIT P0, [R100+URZ+0xd0], R3 ;  /* 0x0000d003640075a7 */ /* 0x000ea400080011ff */
[----:B--2---:R-:W-:Y:S05]  /*61e0*/  @!P0 BRA `(.L_x_104) ;  /* 0x0000002400048947 */ /* 0x004fea0003800000 */
.L_x_103:
[----:B------:R-:W-:Y:S05]  /*61f0*/  @!P1 BRA `(.L_x_105) ;  /* 0x0000000000409947 */ /* 0x000fea0003800000 */
[----:B------:R-:W4:Y:S01]  /*6200*/  LDCU.64 UR8, c[0x4][0x70] ;  /* 0x01000e00ff0877ac */ /* 0x000f220008000a00 */
[----:B--2---:R-:W-:Y:S01]  /*6210*/  MOV R3, 0x0 ;  /* 0x0000000000037802 */ /* 0x004fe20000000f00 */
[----:B------:R-:W-:Y:S02]  /*6220*/  HFMA2 R12, -RZ, RZ, 0, 5.9604644775390625e-08 ;  /* 0x00000001ff0c7431 */ /* 0x000fe400000001ff */
[----:B------:R-:W-:Y:S02]  /*6230*/  IMAD.MOV.U32 R8, RZ, RZ, 0x192 ;  /* 0x00000192ff087424 */ /* 0x000fe400078e00ff */
[----:B------:R-:W-:Y:S01]  /*6240*/  IMAD.MOV.U32 R13, RZ, RZ, RZ ;  /* 0x000000ffff0d7224 */ /* 0x000fe200078e00ff */
[----:B------:R-:W2:Y:S01]  /*6250*/  LDCU.64 UR6, c[0x4][0x78] ;  /* 0x01000f00ff0677ac */ /* 0x000ea20008000a00 */
[----:B------:R-:W3:Y:S01]  /*6260*/  LDC.64 R2, c[0x4][R3] ;  /* 0x0100000003027b82 */ /* 0x000ee20000000a00 */
[----:B------:R-:W5:Y:S01]  /*6270*/  LDCU.64 UR4, c[0x4][0x10] ;  /* 0x01000200ff0477ac */ /* 0x000f620008000a00 */
[----:B----4-:R-:W-:Y:S01]  /*6280*/  MOV R5, UR9 ;  /* 0x0000000900057c02 */ /* 0x010fe20008000f00 */
[----:B-1----:R-:W-:Y:S01]  /*6290*/  IMAD.U32 R4, RZ, RZ, UR8 ;  /* 0x00000008ff047e24 */ /* 0x002fe2000f8e00ff */
[----:B--2---:R-:W-:Y:S01]  /*62a0*/  MOV R7, UR7 ;  /* 0x0000000700077c02 */ /* 0x004fe20008000f00 */
[----:B------:R-:W-:Y:S01]  /*62b0*/  IMAD.U32 R6, RZ, RZ, UR6 ;  /* 0x00000006ff067e24 */ /* 0x000fe2000f8e00ff */
[----:B-----5:R-:W-:Y:S01]  /*62c0*/  MOV R11, UR5 ;  /* 0x00000005000b7c02 */ /* 0x020fe20008000f00 */
[----:B------:R-:W-:Y:S02]  /*62d0*/  IMAD.U32 R10, RZ, RZ, UR4 ;  /* 0x00000004ff0a7e24 */ /* 0x000fe4000f8e00ff */
[----:B------:R-:W-:Y:S07]  /*62e0*/  LEPC R20, `(.L_x_105) ;  /* 0x000000001014794e */ /* 0x000fee0000000000 */
[----:B---3--:R-:W-:Y:S05]  /*62f0*/  CALL.ABS.NOINC R2 ;  /* 0x0000000002007343 */ /* 0x008fea0003c00000 */
.L_x_105:
[-C--:B------:R-:W-:Y:S01]  /*6300*/  F2FP.F16.E4M3.UNPACK_B R42, R72.reuse ;  /* 0x00000048ff2a723e */ /* 0x080fe200020006ff */
[----:B------:R-:W-:Y:S05]  /*6310*/  WARPSYNC.ALL ;  /* 0x0000000000007948 */ /* 0x000fea0003800000 */
[----:B------:R-:W-:Y:S01]  /*6320*/  R2UR UR4, R39 ;  /* 0x00000000270472ca */ /* 0x000fe200000e0000 */
[--C-:B------:R-:W-:Y:S01]  /*6330*/  HADD2.F32 R40, -RZ, R42.reuse.H0_H0 ;  /* 0x2000002aff287230 */ /* 0x100fe20000004100 */
[----:B------:R-:W-:Y:S01]  /*6340*/  F2FP.F16.E4M3.UNPACK_B R43, R72.H1 ;  /* 0x00000048ff2b723e */ /* 0x000fe200030006ff */
[----:B------:R-:W-:Y:S01]  /*6350*/  HADD2.F32 R42, -RZ, R42.H1_H1 ;  /* 0x3000002aff2a7230 */ /* 0x000fe20000004100 */
[-C--:B------:R-:W-:Y:S01]  /*6360*/  F2FP.F16.E4M3.UNPACK_B R45, R73.reuse ;  /* 0x00000049ff2d723e */ /* 0x080fe200020006ff */
[----:B------:R-:W-:Y:S01]  /*6370*/  BSSY.RECONVERGENT B0, `(.L_x_106) ;  /* 0x0000099000007945 */ /* 0x000fe20003800200 */
[----:B------:R-:W-:Y:S01]  /*6380*/  F2FP.F16.E4M3.UNPACK_B R47, R73.H1 ;  /* 0x00000049ff2f723e */ /* 0x000fe200030006ff */
[--C-:B------:R-:W-:Y:S01]  /*6390*/  HADD2.F32 R44, -RZ, R43.reuse.H0_H0 ;  /* 0x2000002bff2c7230 */ /* 0x100fe20000004100 */
[-C--:B------:R-:W-:Y:S01]  /*63a0*/  F2FP.F16.E4M3.UNPACK_B R49, R74.reuse ;  /* 0x0000004aff31723e */ /* 0x080fe200020006ff */
[----:B------:R-:W-:Y:S01]  /*63b0*/  HADD2.F32 R46, -RZ, R43.H1_H1 ;  /* 0x3000002bff2e7230 */ /* 0x000fe20000004100 */
[----:B------:R-:W-:Y:S01]  /*63c0*/  F2FP.F16.E4M3.UNPACK_B R51, R74.H1 ;  /* 0x0000004aff33723e */ /* 0x000fe200030006ff */
[--C-:B------:R-:W-:Y:S01]  /*63d0*/  HADD2.F32 R43, -RZ, R45.reuse.H0_H0 ;  /* 0x2000002dff2b7230 */ /* 0x100fe20000004100 */
[-C--:B------:R-:W-:Y:S01]  /*63e0*/  F2FP.F16.E4M3.UNPACK_B R53, R75.reuse ;  /* 0x0000004bff35723e */ /* 0x080fe200020006ff */
[----:B-1----:R-:W-:Y:S01]  /*63f0*/  LDTM.16dp32bit_t0_t15.x32 R4, tmem[UR4] ;  /* 0x00000004000479ee */ /* 0x002fe20008a80000 */
[----:B------:R-:W3:Y:S01]  /*6400*/  LDTM.16dp32bit_t16_t31.x32 R4, tmem[UR4+0x20] ;  /* 0x00002004000479ee */ /* 0x000ee20008aa0000 */
[----:B------:R-:W-:Y:S01]  /*6410*/  ISETP.NE.AND P6, PT, R96, RZ, PT ;  /* 0x000000ff6000720c */ /* 0x000fe20003fc5270 */
[----:B------:R-:W-:Y:S01]  /*6420*/  HADD2.F32 R48, -RZ, R45.H1_H1 ;  /* 0x3000002dff307230 */ /* 0x000fe20000004100 */
[----:B------:R-:W-:Y:S01]  /*6430*/  IADD3 R109, PT, PT, R71, UR44, RZ ;  /* 0x0000002c476d7c10 */ /* 0x000fe2000fffe0ff */
[----:B------:R-:W-:Y:S01]  /*6440*/  HADD2.F32 R52, -RZ, R49.H1_H1 ;  /* 0x30000031ff347230 */ /* 0x000fe20000004100 */
[----:B------:R-:W-:Y:S01]  /*6450*/  SHF.L.U32 R108, R88, 0x4, RZ ;  /* 0x00000004586c7819 */ /* 0x000fe200000006ff */
[----:B------:R-:W-:Y:S01]  /*6460*/  HADD2.F32 R56, -RZ, R53.H1_H1 ;  /* 0x30000035ff387230 */ /* 0x000fe20000004100 */
[----:B------:R-:W-:Y:S01]  /*6470*/  F2FP.F16.E4M3.UNPACK_B R55, R75.H1 ;  /* 0x0000004bff37723e */ /* 0x000fe200030006ff */
[--C-:B------:R-:W-:Y:S01]  /*6480*/  HADD2.F32 R45, -RZ, R47.reuse.H0_H0 ;  /* 0x2000002fff2d7230 */ /* 0x100fe20000004100 */
[----:B------:R-:W-:Y:S01]  /*6490*/  IADD3 R101, PT, PT, R109, R108, RZ ;  /* 0x0000006c6d657210 */ /* 0x000fe20007ffe0ff */
[----:B------:R-:W-:Y:S01]  /*64a0*/  HADD2.F32 R50, -RZ, R47.H1_H1 ;  /* 0x3000002fff327230 */ /* 0x000fe20000004100 */
[-C--:B------:R-:W-:Y:S01]  /*64b0*/  F2FP.F16.E4M3.UNPACK_B R57, R76.reuse ;  /* 0x0000004cff39723e */ /* 0x080fe200020006ff */
[----:B------:R-:W-:Y:S01]  /*64c0*/  HADD2.F32 R47, -RZ, R49.H0_H0 ;  /* 0x20000031ff2f7230 */ /* 0x000fe20000004100 */
[----:B------:R-:W-:Y:S01]  /*64d0*/  F2FP.F16.E4M3.UNPACK_B R59, R76.H1 ;  /* 0x0000004cff3b723e */ /* 0x000fe200030006ff */
[----:B------:R-:W-:Y:S01]  /*64e0*/  HADD2.F32 R49, -RZ, R51.H0_H0 ;  /* 0x20000033ff317230 */ /* 0x000fe20000004100 */
[-C--:B------:R-:W-:Y:S01]  /*64f0*/  F2FP.F16.E4M3.UNPACK_B R61, R77.reuse ;  /* 0x0000004dff3d723e */ /* 0x080fe200020006ff */
[----:B------:R-:W-:Y:S01]  /*6500*/  HADD2.F32 R60, -RZ, R57.H1_H1 ;  /* 0x30000039ff3c7230 */ /* 0x000fe20000004100 */
[----:B------:R-:W-:Y:S01]  /*6510*/  F2FP.F16.E4M3.UNPACK_B R63, R77.H1 ;  /* 0x0000004dff3f723e */ /* 0x000fe200030006ff */
[----:B------:R-:W-:Y:S01]  /*6520*/  HADD2.F32 R54, -RZ, R51.H1_H1 ;  /* 0x30000033ff367230 */ /* 0x000fe20000004100 */
[-C--:B------:R-:W-:Y:S01]  /*6530*/  F2FP.F16.E4M3.UNPACK_B R65, R78.reuse ;  /* 0x0000004eff41723e */ /* 0x080fe200020006ff */
[----:B------:R-:W-:Y:S01]  /*6540*/  HADD2.F32 R51, -RZ, R53.H0_H0 ;  /* 0x20000035ff337230 */ /* 0x000fe20000004100 */
[----:B------:R-:W-:Y:S01]  /*6550*/  F2FP.F16.E4M3.UNPACK_B R67, R78.H1 ;  /* 0x0000004eff43723e */ /* 0x000fe200030006ff */
[----:B------:R-:W-:Y:S01]  /*6560*/  HADD2.F32 R64, -RZ, R61.H1_H1 ;  /* 0x3000003dff407230 */ /* 0x000fe20000004100 */
[----:B------:R-:W-:Y:S01]  /*6570*/  ISETP.NE.AND P0, PT, R95, RZ, PT ;  /* 0x000000ff5f00720c */ /* 0x000fe20003f05270 */
[C---:B---3--:R-:W-:Y:S01]  /*6580*/  FMUL R0, R38.reuse, R4 ;  /* 0x0000000426007220 */ /* 0x048fe20000400000 */
[C---:B------:R-:W-:Y:S01]  /*6590*/  FMUL R2, R38.reuse, R5 ;  /* 0x0000000526027220 */ /* 0x040fe20000400000 */
[C---:B------:R-:W-:Y:S01]  /*65a0*/  FMUL R4, R38.reuse, R8 ;  /* 0x0000000826047220 */ /* 0x040fe20000400000 */
[C---:B------:R-:W-:Y:S01]  /*65b0*/  FMUL R5, R38.reuse, R9 ;  /* 0x0000000926057220 */ /* 0x040fe20000400000 */
[C---:B------:R-:W-:Y:S01]  /*65c0*/  FFMA R0, R41.reuse, R40, R0 ;  /* 0x0000002829007223 */ /* 0x040fe20000000000 */
[C---:B------:R-:W-:Y:S01]  /*65d0*/  FFMA R2, R41.reuse, R42, R2 ;  /* 0x0000002a29027223 */ /* 0x040fe20000000002 */
[C---:B------:R-:W-:Y:S01]  /*65e0*/  FMUL R8, R38.reuse, R12 ;  /* 0x0000000c26087220 */ /* 0x040fe20000400000 */
[C---:B------:R-:W-:Y:S01]  /*65f0*/  FMUL R9, R38.reuse, R13 ;  /* 0x0000000d26097220 */ /* 0x040fe20000400000 */
[C---:B------:R-:W-:Y:S01]  /*6600*/  FMUL R12, R38.reuse, R16 ;  /* 0x00000010260c7220 */ /* 0x040fe20000400000 */
[C---:B------:R-:W-:Y:S01]  /*6610*/  FMUL R13, R38.reuse, R17 ;  /* 0x00000011260d7220 */ /* 0x040fe20000400000 */
[C---:B------:R-:W-:Y:S01]  /*6620*/  FMUL R16, R38.reuse, R20 ;  /* 0x0000001426107220 */ /* 0x040fe20000400000 */
[C---:B------:R-:W-:Y:S01]  /*6630*/  FMUL R17, R38.reuse, R21 ;  /* 0x0000001526117220 */ /* 0x040fe20000400000 */
[C---:B------:R-:W-:Y:S01]  /*6640*/  FMUL R20, R38.reuse, R24 ;  /* 0x0000001826147220 */ /* 0x040fe20000400000 */
[C---:B------:R-:W-:Y:S01]  /*6650*/  FMUL R21, R38.reuse, R25 ;  /* 0x0000001926157220 */ /* 0x040fe20000400000 */
[----:B------:R-:W-:Y:S02]  /*6660*/  HADD2.F32 R68, -RZ, R65.H1_H1 ;  /* 0x30000041ff447230 */ /* 0x000fe40000004100 */
[C---:B------:R-:W-:Y:S01]  /*6670*/  FMUL R24, R38.reuse, R28 ;  /* 0x0000001c26187220 */ /* 0x040fe20000400000 */
[C---:B------:R-:W-:Y:S01]  /*6680*/  FMUL R25, R38.reuse, R29 ;  /* 0x0000001d26197220 */ /* 0x040fe20000400000 */
[C---:B------:R-:W-:Y:S01]  /*6690*/  FMUL R28, R38.reuse, R32 ;  /* 0x00000020261c7220 */ /* 0x040fe20000400000 */
[C---:B------:R-:W-:Y:S01]  /*66a0*/  FMUL R29, R38.reuse, R33 ;  /* 0x00000021261d7220 */ /* 0x040fe20000400000 */
[C---:B--2---:R-:W-:Y:S01]  /*66b0*/  FMUL R3, R38.reuse, R6 ;  /* 0x0000000626037220 */ /* 0x044fe20000400000 */
[C---:B------:R-:W-:Y:S01]  /*66c0*/  FMUL R7, R38.reuse, R7 ;  /* 0x0000000726077220 */ /* 0x040fe20000400000 */
[C---:B------:R-:W-:Y:S01]  /*66d0*/  FMUL R6, R38.reuse, R10 ;  /* 0x0000000a26067220 */ /* 0x040fe20000400000 */
[C---:B------:R-:W-:Y:S01]  /*66e0*/  FMUL R11, R38.reuse, R11 ;  /* 0x0000000b260b7220 */ /* 0x040fe20000400000 */
[C---:B------:R-:W-:Y:S01]  /*66f0*/  FFMA R3, R41.reuse, R44, R3 ;  /* 0x0000002c29037223 */ /* 0x040fe20000000003 */
[C---:B------:R-:W-:Y:S01]  /*6700*/  FFMA R7, R41.reuse, R46, R7 ;  /* 0x0000002e29077223 */ /* 0x040fe20000000007 */
[C---:B------:R-:W-:Y:S01]  /*6710*/  FFMA R4, R41.reuse, R43, R4 ;  /* 0x0000002b29047223 */ /* 0x040fe20000000004 */
[----:B------:R-:W-:Y:S01]  /*6720*/  F2FP.F16.E4M3.UNPACK_B R40, R79 ;  /* 0x0000004fff28723e */ /* 0x000fe200020006ff */
[C---:B------:R-:W-:Y:S01]  /*6730*/  FFMA R5, R41.reuse, R48, R5 ;  /* 0x0000003029057223 */ /* 0x040fe20000000005 */
[C---:B------:R-:W-:Y:S01]  /*6740*/  FFMA R6, R41.reuse, R45, R6 ;  /* 0x0000002d29067223 */ /* 0x040fe20000000006 */
[----:B------:R-:W-:Y:S01]  /*6750*/  F2FP.F16.E4M3.UNPACK_B R42, R79.H1 ;  /* 0x0000004fff2a723e */ /* 0x000fe200030006ff */
[C---:B------:R-:W-:Y:S01]  /*6760*/  FFMA R11, R41.reuse, R50, R11 ;  /* 0x00000032290b7223 */ /* 0x040fe2000000000b */
[----:B------:R-:W-:Y:S01]  /*6770*/  FFMA R8, R41, R47, R8 ;  /* 0x0000002f29087223 */ /* 0x000fe20000000008 */
[----:B------:R-:W-:Y:S01]  /*6780*/  F2FP.SATFINITE.E4M3.F32.PACK_AB_MERGE_C R97, R7, R3, RZ ;  /* 0x000000030761723e */ /* 0x000fe200048070ff */
[C---:B------:R-:W-:Y:S01]  /*6790*/  FFMA R9, R41.reuse, R52, R9 ;  /* 0x0000003429097223 */ /* 0x040fe20000000009 */
[----:B------:R-:W-:Y:S01]  /*67a0*/  FMUL R10, R38, R14 ;  /* 0x0000000e260a7220 */ /* 0x000fe20000400000 */
[----:B------:R-:W-:Y:S01]  /*67b0*/  LEA R109, R90, UR44, 0x3 ;  /* 0x0000002c5a6d7c11 */ /* 0x000fe2000f8e18ff */
[----:B------:R-:W-:Y:S01]  /*67c0*/  FMUL R15, R38, R15 ;  /* 0x0000000f260f7220 */ /* 0x000fe20000400000 */
[--C-:B------:R-:W-:Y:S01]  /*67d0*/  HADD2.F32 R53, -RZ, R55.reuse.H0_H0 ;  /* 0x20000037ff357230 */ /* 0x100fe20000004100 */
[----:B------:R-:W-:Y:S01]  /*67e0*/  F2FP.SATFINITE.E4M3.F32.PACK_AB_MERGE_C R96, R2, R0, R97 ;  /* 0x000000000260723e */ /* 0x000fe20004807061 */
[----:B------:R-:W-:Y:S01]  /*67f0*/  FFMA R10, R41, R49, R10 ;  /* 0x00000031290a7223 */ /* 0x000fe2000000000a */
[----:B------:R-:W-:Y:S01]  /*6800*/  F2FP.SATFINITE.E4M3.F32.PACK_AB_MERGE_C R97, R11, R6, RZ ;  /* 0x000000060b61723e */ /* 0x000fe200048070ff */
[C---:B------:R-:W-:Y:S01]  /*6810*/  FFMA R15, R41.reuse, R54, R15 ;  /* 0x00000036290f7223 */ /* 0x040fe2000000000f */
[C---:B------:R-:W-:Y:S01]  /*6820*/  FFMA R12, R41.reuse, R51, R12 ;  /* 0x00000033290c7223 */ /* 0x040fe2000000000c */
[----:B------:R-:W-:Y:S01]  /*6830*/  FFMA R13, R41, R56, R13 ;  /* 0x00000038290d7223 */ /* 0x000fe2000000000d */
[----:B------:R-:W-:Y:S01]  /*6840*/  F2FP.SATFINITE.E4M3.F32.PACK_AB_MERGE_C R97, R5, R4, R97 ;  /* 0x000000040561723e */ /* 0x000fe20004807061 */
[----:B------:R-:W-:Y:S01]  /*6850*/  HADD2.F32 R58, -RZ, R55.H1_H1 ;  /* 0x30000037ff3a7230 */ /* 0x000fe20000004100 */
[----:B------:R-:W-:Y:S01]  /*6860*/  F2FP.SATFINITE.E4M3.F32.PACK_AB_MERGE_C R98, R15, R10, RZ ;  /* 0x0000000a0f62723e */ /* 0x000fe200048070ff */
[----:B------:R-:W-:Y:S02]  /*6870*/  HADD2.F32 R55, -RZ, R57.H0_H0 ;  /* 0x20000039ff377230 */ /* 0x000fe40000004100 */
[C---:B------:R-:W-:Y:S01]  /*6880*/  FMUL R14, R38.reuse, R18 ;  /* 0x00000012260e7220 */ /* 0x040fe20000400000 */
[C---:B------:R-:W-:Y:S01]  /*6890*/  FMUL R19, R38.reuse, R19 ;  /* 0x0000001326137220 */ /* 0x040fe20000400000 */
[--C-:B------:R-:W-:Y:S02]  /*68a0*/  HADD2.F32 R57, -RZ, R59.reuse.H0_H0 ;  /* 0x2000003bff397230 */ /* 0x100fe40000004100 */
[C---:B------:R-:W-:Y:S01]  /*68b0*/  FMUL R18, R38.reuse, R22 ;  /* 0x0000001626127220 */ /* 0x040fe20000400000 */
[C---:B------:R-:W-:Y:S01]  /*68c0*/  FFMA R14, R41.reuse, R53, R14 ;  /* 0x00000035290e7223 */ /* 0x040fe2000000000e */
[----:B------:R-:W-:Y:S02]  /*68d0*/  HADD2.F32 R62, -RZ, R59.H1_H1 ;  /* 0x3000003bff3e7230 */ /* 0x000fe40000004100 */
[C---:B------:R-:W-:Y:S01]  /*68e0*/  FFMA R19, R41.reuse, R58, R19 ;  /* 0x0000003a29137223 */ /* 0x040fe20000000013 */
[----:B------:R-:W-:Y:S02]  /*68f0*/  HADD2.F32 R59, -RZ, R61.H0_H0 ;  /* 0x2000003dff3b7230 */ /* 0x000fe40000004100 */
[C---:B------:R-:W-:Y:S01]  /*6900*/  FMUL R23, R38.reuse, R23 ;  /* 0x0000001726177220 */ /* 0x040fe20000400000 */
[C---:B------:R-:W-:Y:S01]  /*6910*/  FFMA R16, R41.reuse, R55, R16 ;  /* 0x0000003729107223 */ /* 0x040fe20000000010 */
[C---:B------:R-:W-:Y:S01]  /*6920*/  FFMA R17, R41.reuse, R60, R17 ;  /* 0x0000003c29117223 */ /* 0x040fe20000000011 */
[--C-:B------:R-:W-:Y:S02]  /*6930*/  HADD2.F32 R61, -RZ, R63.reuse.H0_H0 ;  /* 0x2000003fff3d7230 */ /* 0x100fe40000004100 */
[C---:B------:R-:W-:Y:S01]  /*6940*/  FFMA R18, R41.reuse, R57, R18 ;  /* 0x0000003929127223 */ /* 0x040fe20000000012 */
[----:B------:R-:W-:Y:S02]  /*6950*/  HADD2.F32 R66, -RZ, R63.H1_H1 ;  /* 0x3000003fff427230 */ /* 0x000fe40000004100 */
[C---:B------:R-:W-:Y:S01]  /*6960*/  FMUL R22, R38.reuse, R26 ;  /* 0x0000001a26167220 */ /* 0x040fe20000400000 */
[----:B------:R-:W-:Y:S02]  /*6970*/  HADD2.F32 R63, -RZ, R65.H0_H0 ;  /* 0x20000041ff3f7230 */ /* 0x000fe40000004100 */
[C---:B------:R-:W-:Y:S01]  /*6980*/  FFMA R23, R41.reuse, R62, R23 ;  /* 0x0000003e29177223 */ /* 0x040fe20000000017 */
[C---:B------:R-:W-:Y:S01]  /*6990*/  FMUL R27, R38.reuse, R27 ;  /* 0x0000001b261b7220 */ /* 0x040fe20000400000 */
[C---:B------:R-:W-:Y:S01]  /*69a0*/  FFMA R20, R41.reuse, R59, R20 ;  /* 0x0000003b29147223 */ /* 0x040fe20000000014 */
[C---:B------:R-:W-:Y:S01]  /*69b0*/  FFMA R21, R41.reuse, R64, R21 ;  /* 0x0000004029157223 */ /* 0x040fe20000000015 */
[--C-:B------:R-:W-:Y:S02]  /*69c0*/  HADD2.F32 R65, -RZ, R67.reuse.H0_H0 ;  /* 0x20000043ff417230 */ /* 0x100fe40000004100 */
[C---:B------:R-:W-:Y:S01]  /*69d0*/  FFMA R22, R41.reuse, R61, R22 ;  /* 0x0000003d29167223 */ /* 0x040fe20000000016 */
[----:B------:R-:W-:Y:S02]  /*69e0*/  HADD2.F32 R70, -RZ, R67.H1_H1 ;  /* 0x30000043ff467230 */ /* 0x000fe40000004100 */
[C---:B------:R-:W-:Y:S01]  /*69f0*/  FMUL R26, R38.reuse, R30 ;  /* 0x0000001e261a7220 */ /* 0x040fe20000400000 */
[--C-:B------:R-:W-:Y:S02]  /*6a00*/  HADD2.F32 R67, -RZ, R40.reuse.H0_H0 ;  /* 0x20000028ff437230 */ /* 0x100fe40000004100 */
[C---:B------:R-:W-:Y:S01]  /*6a10*/  FFMA R27, R41.reuse, R66, R27 ;  /* 0x00000042291b7223 */ /* 0x040fe2000000001b */
[C---:B------:R-:W-:Y:S01]  /*6a20*/  FMUL R31, R38.reuse, R31 ;  /* 0x0000001f261f7220 */ /* 0x040fe20000400000 */
[C---:B------:R-:W-:Y:S01]  /*6a30*/  FFMA R24, R41.reuse, R63, R24 ;  /* 0x0000003f29187223 */ /* 0x040fe20000000018 */
[----:B------:R-:W-:Y:S02]  /*6a40*/  HADD2.F32 R40, -RZ, R40.H1_H1 ;  /* 0x30000028ff287230 */ /* 0x000fe40000004100 */
[C---:B------:R-:W-:Y:S01]  /*6a50*/  FFMA R25, R41.reuse, R68, R25 ;  /* 0x0000004429197223 */ /* 0x040fe20000000019 */
[--C-:B------:R-:W-:Y:S02]  /*6a60*/  HADD2.F32 R69, -RZ, R42.reuse.H0_H0 ;  /* 0x2000002aff457230 */ /* 0x100fe40000004100 */
[C---:B------:R-:W-:Y:S01]  /*6a70*/  FFMA R26, R41.reuse, R65, R26 ;  /* 0x00000041291a7223 */ /* 0x040fe2000000001a */
[----:B------:R-:W-:Y:S02]  /*6a80*/  HADD2.F32 R42, -RZ, R42.H1_H1 ;  /* 0x3000002aff2a7230 */ /* 0x000fe40000004100 */
[C---:B------:R-:W-:Y:S01]  /*6a90*/  FMUL R30, R38.reuse, R34 ;  /* 0x00000022261e7220 */ /* 0x040fe20000400000 */
[----:B------:R-:W-:Y:S01]  /*6aa0*/  FFMA R31, R41, R70, R31 ;  /* 0x00000046291f7223 */ /* 0x000fe2000000001f */
[----:B------:R-:W-:Y:S01]  /*6ab0*/  FMUL R35, R38, R35 ;  /* 0x0000002326237220 */ /* 0x000fe20000400000 */
[----:B------:R-:W-:Y:S01]  /*6ac0*/  F2FP.SATFINITE.E4M3.F32.PACK_AB_MERGE_C R99, R19, R14, RZ ;  /* 0x0000000e1363723e */ /* 0x000fe200048070ff */
[C---:B------:R-:W-:Y:S01]  /*6ad0*/  FFMA R28, R41.reuse, R67, R28 ;  /* 0x00000043291c7223 */ /* 0x040fe2000000001c */
[C---:B------:R-:W-:Y:S01]  /*6ae0*/  FFMA R29, R41.reuse, R40, R29 ;  /* 0x00000028291d7223 */ /* 0x040fe2000000001d */
[C---:B------:R-:W-:Y:S01]  /*6af0*/  FFMA R30, R41.reuse, R69, R30 ;  /* 0x00000045291e7223 */ /* 0x040fe2000000001e */
[----:B------:R-:W-:Y:S01]  /*6b00*/  FFMA R35, R41, R42, R35 ;  /* 0x0000002a29237223 */ /* 0x000fe20000000023 */
[----:B------:R-:W-:Y:S02]  /*6b10*/  F2FP.SATFINITE.E4M3.F32.PACK_AB_MERGE_C R98, R9, R8, R98 ;  /* 0x000000080962723e */ /* 0x000fe40004807062 */
[----:B------:R-:W-:Y:S02]  /*6b20*/  F2FP.SATFINITE.E4M3.F32.PACK_AB_MERGE_C R99, R13, R12, R99 ;  /* 0x0000000c0d63723e */ /* 0x000fe40004807063 */
[----:B------:R-:W-:Y:S02]  /*6b30*/  F2FP.SATFINITE.E4M3.F32.PACK_AB_MERGE_C R104, R23, R18, RZ ;  /* 0x000000121768723e */ /* 0x000fe400048070ff */
[----:B------:R-:W-:Y:S01]  /*6b40*/  F2FP.SATFINITE.E4M3.F32.PACK_AB_MERGE_C R105, R27, R22, RZ ;  /* 0x000000161b69723e */ /* 0x000fe200048070ff */
[----:B------:R1:W-:Y:S01]  /*6b50*/  STS.128 [R71+UR44+0x2200], R96 ;  /* 0x0022006047007988 */ /* 0x0003e20008000c2c */
[----:B------:R-:W-:Y:S02]  /*6b60*/  F2FP.SATFINITE.E4M3.F32.PACK_AB_MERGE_C R110, R31, R26, RZ ;  /* 0x0000001a1f6e723e */ /* 0x000fe400048070ff */
[----:B------:R-:W-:Y:S02]  /*6b70*/  F2FP.SATFINITE.E4M3.F32.PACK_AB_MERGE_C R111, R35, R30, RZ ;  /* 0x0000001e236f723e */ /* 0x000fe400048070ff */
[----:B------:R-:W-:Y:S02]  /*6b80*/  F2FP.SATFINITE.E4M3.F32.PACK_AB_MERGE_C R104, R17, R16, R104 ;  /* 0x000000101168723e */ /* 0x000fe40004807068 */
[----:B------:R-:W-:Y:S02]  /*6b90*/  F2FP.SATFINITE.E4M3.F32.PACK_AB_MERGE_C R105, R21, R20, R105 ;  /* 0x000000141569723e */ /* 0x000fe40004807069 */
[----:B------:R-:W-:Y:S02]  /*6ba0*/  F2FP.SATFINITE.E4M3.F32.PACK_AB_MERGE_C R106, R25, R24, R110 ;  /* 0x00000018196a723e */ /* 0x000fe4000480706e */
[----:B------:R-:W-:Y:S02]  /*6bb0*/  F2FP.SATFINITE.E4M3.F32.PACK_AB_MERGE_C R107, R29, R28, R111 ;  /* 0x0000001c1d6b723e */ /* 0x000fe4000480706f */
[----:B------:R-:W-:Y:S03]  /*6bc0*/  @P6 SHF.L.U32 R110, R89, 0x1f, RZ ;  /* 0x0000001f596e6819 */ /* 0x000fe600000006ff */
[----:B------:R1:W-:Y:S01]  /*6bd0*/  STS.128 [R101+0x2210], R104 ;  /* 0x0022106865007388 */ /* 0x0003e20000000c00 */
[----:B------:R-:W-:Y:S01]  /*6be0*/  @!PT LDS RZ, [RZ] ;  /* 0x00000000fffff984 */ /* 0x000fe20000000800 */
[----:B------:R-:W-:Y:S01]  /*6bf0*/  @!PT LDS RZ, [RZ] ;  /* 0x00000000fffff984 */ /* 0x000fe20000000800 */
[----:B------:R-:W-:Y:S01]  /*6c00*/  @!PT LDS RZ, [RZ] ;  /* 0x00000000fffff984 */ /* 0x000fe20000000800 */
[----:B------:R-:W-:Y:S01]  /*6c10*/  @!PT LDS RZ, [RZ] ;  /* 0x00000000fffff984 */ /* 0x000fe20000000800 */
[----:B------:R2:W-:Y:S07]  /*6c20*/  MEMBAR.ALL.CTA ;  /* 0x0000000000007992 */ /* 0x0005ee0000008000 */
[----:B--2---:R-:W2:Y:S02]  /*6c30*/  FENCE.VIEW.ASYNC.S ;  /* 0x00000000000073c6 */ /* 0x004ea40000000000 */
[----:B--2---:R-:W-:Y:S06]  /*6c40*/  BAR.SYNC.DEFER_BLOCKING 0x1, 0x80 ;  /* 0x0042000000007b1d */ /* 0x004fec0000010000 */
[----:B------:R-:W-:Y:S05]  /*6c50*/  @P0 BRA `(.L_x_107) ;  /* 0x0000000000280947 */ /* 0x000fea0003800000 */
[----:B------:R-:W2:Y:S01]  /*6c60*/  LDCU.64 UR6, c[0x0][0x348] ;  /* 0x00006900ff0677ac */ /* 0x000ea20008000a00 */
[----:B------:R-:W-:Y:S01]  /*6c70*/  UIADD3 UR4, UPT, UPT, UR44, 0x2200, URZ ;  /* 0x000022002c047890 */ /* 0x000fe2000fffe0ff */
[----:B------:R-:W-:Y:S05]  /*6c80*/  UMOV UR51, UR36 ;  /* 0x0000002400337c82 */ /* 0x000fea0008000000 */
[----:B------:R-:W-:Y:S04]  /*6c90*/  MOV R94, UR4 ;  /* 0x00000004005e7c02 */ /* 0x000fe80008000f00 */
[----:B------:R-:W-:Y:S01]  /*6ca0*/  R2UR UR48, R94 ;  /* 0x000000005e3072ca */ /* 0x000fe200000e0000 */
[----:B--2---:R-:W-:Y:S04]  /*6cb0*/  UIADD3 UR4, UP0, UPT, UR6, 0x680, URZ ;  /* 0x0000068006047890 */ /* 0x004fe8000ff1e0ff */
[----:B------:R-:W-:Y:S09]  /*6cc0*/  UIADD3.X UR5, UPT, UPT, URZ, UR7, URZ, UP0, !UPT ;  /* 0x00000007ff057290 */ /* 0x000ff200087fe4ff */
[----:B------:R2:W-:Y:S01]  /*6cd0*/  UTMASTG.3D [UR48], [UR4] ;  /* 0x00000030040073b5 */ /* 0x0005e20008010000 */
[----:B------:R0:W-:Y:S01]  /*6ce0*/  UTMACMDFLUSH ;  /* 0x00000000000079b7 */ /* 0x0001e20000000000 */
[----:B--2---:R-:W-:Y:S04]  /*6cf0*/  DEPBAR.LE SB0, 0x1 ;  /* 0x000080400000791a */ /* 0x004fe80000000000 */
.L_x_107:
[----:B------:R-:W-:Y:S05]  /*6d00*/  BSYNC.RECONVERGENT B0 ;  /* 0x0000000000007941 */ /* 0x000fea0003800200 */
.L_x_106:
[----:B------:R-:W-:Y:S06]  /*6d10*/  BAR.SYNC.DEFER_BLOCKING 0x1, 0x80 ;  /* 0x0042000000007b1d */ /* 0x000fec0000010000 */
[----:B------:R-:W2:Y:S01]  /*6d20*/  @P6 SYNCS.PHASECHK.TRANS64.TRYWAIT P0, [R109+URZ+0x80], R110 ;  /* 0x0000806e6d0065a7 */ /* 0x000ea200080011ff */
[----:B------:R-:W-:Y:S01]  /*6d30*/  BSSY B1, `(.L_x_108) ;  /* 0x0000020000017945 */ /* 0x000fe20003800000 */
[----:B--2---:R-:W-:Y:S03]  /*6d40*/  @P6 SEL R102, RZ, 0x1, !P0 ;  /* 0x00000001ff666807 */ /* 0x004fe60004000000 */
[----:B------:R-:W-:Y:S05]  /*6d50*/  @!P6 BRA `(.L_x_109) ;  /* 0x000000000074e947 */ /* 0x000fea0003800000 */
[----:B------:R-:W-:Y:S01]  /*6d60*/  ISETP.NE.AND P1, PT, R103, RZ, PT ;  /* 0x000000ff6700720c */ /* 0x000fe20003f25270 */
[----:B------:R-:W2:Y:S01]  /*6d70*/  S2R R0, SR_CgaCtaId ;  /* 0x0000000000007919 */ /* 0x000ea20000008800 */
[----:B------:R-:W-:Y:S01]  /*6d80*/  ISETP.NE.AND P0, PT, R102, RZ, PT ;  /* 0x000000ff6600720c */ /* 0x000fe20003f05270 */
[----:B------:R-:W-:Y:S10]  /*6d90*/  BSSY B0, `(.L_x_110) ;  /* 0x0000008000007945 */ /* 0x000ff40003800000 */
[----:B------:R-:W-:Y:S05]  /*6da0*/  @P1 IMAD R2, R90, 0x1000, R71 ;  /* 0x000010005a021824 */ /* 0x000fea00078e0247 */
[----:B------:R-:W-:Y:S05]  /*6db0*/  @P1 IADD3 R3, PT, PT, R2, UR44, RZ ;  /* 0x0000002c02031c10 */ /* 0x000fea000fffe0ff */
[----:B------:R-:W-:Y:S01]  /*6dc0*/  @P1 IMAD.IADD R3, R3, 0x1, R108 ;  /* 0x0000000103031824 */ /* 0x000fe200078e026c */
[----:B------:R-:W-:Y:S06]  /*6dd0*/  @P0 BRA `(.L_x_111) ;  /* 0x00000000000c0947 */ /* 0x000fec0003800000 */
[----:B------:R-:W-:Y:S04]  /*6de0*/  SHF.L.U32 R4, R89, 0x1f, RZ ;  /* 0x0000001f59047819 */ /* 0x000fe800000006ff */
[----:B------:R-:W3:Y:S02]  /*6df0*/  SYNCS.PHASECHK.TRANS64.TRYWAIT P0, [R109+URZ+0x80], R4 ;  /* 0x000080046d0075a7 */ /* 0x000ee400080011ff */
[----:B---3--:R-:W-:Y:S05]  /*6e00*/  @!P0 BRA `(.L_x_112) ;  /* 0x0000001800108947 */ /* 0x008fea0003800000 */
.L_x_111:
[----:B------:R-:W-:Y:S05]  /*6e10*/  BSYNC B0 ;  /* 0x0000000000007941 */ /* 0x000fea0003800000 */
.L_x_110:
[----:B------:R-:W-:Y:S01]  /*6e20*/  ISETP.NE.AND P0, PT, R103, RZ, PT ;  /* 0x000000ff6700720c */ /* 0x000fe20003f05270 */
[----:B---3--:R-:W-:Y:S02]  /*6e30*/  VIADD R109, R109, 0x90 ;  /* 0x000000906d6d7836 */ /* 0x008fe40000000000 */
[----:B------:R-:W-:Y:S03]  /*6e40*/  VIADD R90, R90, 0x1 ;  /* 0x000000015a5a7836 */ /* 0x000fe60000000000 */
[----:B--2---:R-:W-:Y:S07]  /*6e50*/  PRMT R0, R0, 0x654, R109 ;  /* 0x0000065400007816 */ /* 0x004fee000000006d */
[----:B------:R2:W3:Y:S04]  /*6e60*/  @P0 LDS.128 R72, [R2+UR44+0x200] ;  /* 0x0002002c02480984 */ /* 0x0004e80008000c00 */
[----:B------:R2:W4:Y:S01]  /*6e70*/  @P0 LDS.128 R76, [R3+0x210] ;  /* 0x00021000034c0984 */ /* 0x0005220000000c00 */
        /* <DEDUP_REMOVED lines=10> */
[----:B--23--:R-:W-:Y:S02]  /*6f20*/  LOP3.LUT R89, R89, R0, RZ, 0x3c, !PT ;  /* 0x0000000059597212 */ /* 0x00cfe400078e3cff */
.L_x_109:
[----:B------:R-:W-:Y:S05]  /*6f30*/  BSYNC B1 ;  /* 0x0000000000017941 */ /* 0x000fea0003800000 */
.L_x_108:
[----:B------:R-:W-:Y:S05]  /*6f40*/  VIADD R0, R39, 0x40 ;  /* 0x0000004027007836 */ /* 0x000fea0000000000 */
[----:B------:R-:W-:Y:S04]  /*6f50*/  SHF.R.U32.HI R0, RZ, 0x15, R0 ;  /* 0x00000015ff007819 */ /* 0x000fe80000011600 */
[----:B------:R-:W-:Y:S11]  /*6f60*/  LOP3.LUT P0, RZ, R0, 0x3, R85, 0x48, !PT ;  /* 0x0000000300ff7812 */ /* 0x000ff60007804855 */
[----:B------:R-:W-:Y:S02]  /*6f70*/  @!UPT UIADD3 URZ, UPT, UPT, URZ, URZ, URZ ;  /* 0x000000fffffff290 */ /* 0x000fe4000fffe0ff */
[----:B------:R-:W-:Y:S05]  /*6f80*/  @!P0 BRA `(.L_x_113) ;  /* 0x0000000000408947 */ /* 0x000fea0003800000 */
[----:B------:R-:W2:Y:S01]  /*6f90*/  LDCU.64 UR8, c[0x4][0x70] ;  /* 0x01000e00ff0877ac */ /* 0x000ea20008000a00 */
[----:B------:R-:W-:Y:S01]  /*6fa0*/  MOV R3, 0x0 ;  /* 0x0000000000037802 */ /* 0x000fe20000000f00 */
[----:B------:R-:W-:Y:S02]  /*6fb0*/  HFMA2 R12, -RZ, RZ, 0, 5.9604644775390625e-08 ;  /* 0x00000001ff0c7431 */ /* 0x000fe400000001ff */
[----:B------:R-:W-:Y:S02]  /*6fc0*/  IMAD.MOV.U32 R8, RZ, RZ, 0x192 ;  /* 0x00000192ff087424 */ /* 0x000fe400078e00ff */
[----:B------:R-:W-:Y:S01]  /*6fd0*/  IMAD.MOV.U32 R13, RZ, RZ, RZ ;  /* 0x000000ffff0d7224 */ /* 0x000fe200078e00ff */
[----:B------:R-:W3:Y:S01]  /*6fe0*/  LDCU.64 UR6, c[0x4][0x78] ;  /* 0x01000f00ff0677ac */ /* 0x000ee20008000a00 */
[----:B------:R-:W1:Y:S01]  /*6ff0*/  LDC.64 R2, c[0x4][R3] ;  /* 0x0100000003027b82 */ /* 0x000e620000000a00 */
[----:B------:R-:W5:Y:S01]  /*7000*/  LDCU.64 UR4, c[0x4][0x10] ;  /* 0x01000200ff0477ac */ /* 0x000f620008000a00 */
[----:B--2---:R-:W-:Y:S01]  /*7010*/  MOV R5, UR9 ;  /* 0x0000000900057c02 */ /* 0x004fe20008000f00 */
[----:B------:R-:W-:Y:S01]  /*7020*/  IMAD.U32 R4, RZ, RZ, UR8 ;  /* 0x00000008ff047e24 */ /* 0x000fe2000f8e00ff */
[----:B---3--:R-:W-:Y:S01]  /*7030*/  MOV R7, UR7 ;  /* 0x0000000700077c02 */ /* 0x008fe20008000f00 */
[----:B------:R-:W-:Y:S01]  /*7040*/  IMAD.U32 R6, RZ, RZ, UR6 ;  /* 0x00000006ff067e24 */ /* 0x000fe2000f8e00ff */
[----:B-----5:R-:W-:Y:S01]  /*7050*/  MOV R11, UR5 ;  /* 0x00000005000b7c02 */ /* 0x020fe20008000f00 */
[----:B------:R-:W-:Y:S02]  /*7060*/  IMAD.U32 R10, RZ, RZ, UR4 ;  /* 0x00000004ff0a7e24 */ /* 0x000fe4000f8e00ff */
[----:B------:R-:W-:Y:S07]  /*7070*/  LEPC R20, `(.L_x_113) ;  /* 0x000000001014794e */ /* 0x000fee0000000000 */
[----:B-1--4-:R-:W-:Y:S05]  /*7080*/  CALL.ABS.NOINC R2 ;  /* 0x0000000002007343 */ /* 0x012fea0003c00000 */
.L_x_113:
[----:B------:R-:W-:Y:S01]  /*7090*/  ISETP.NE.AND P0, PT, R95, RZ, PT ;  /* 0x000000ff5f00720c */ /* 0x000fe20003f05270 */
[----:B------:R-:W-:Y:S05]  /*70a0*/  WARPSYNC.ALL ;  /* 0x0000000000007948 */ /* 0x000fea0003800000 */
[----:B------:R-:W-:Y:S01]  /*70b0*/  R2UR UR4, R39 ;  /* 0x00000000270472ca */ /* 0x000fe200000e0000 */
[----:B------:R-:W2:Y:S01]  /*70c0*/  S2UR UR6, SR_CgaCtaId ;  /* 0x00000000000679c3 */ /* 0x000ea20000008800 */
[-C--:B------:R-:W-:Y:S01]  /*70d0*/  F2FP.F16.E4M3.UNPACK_B R42, R72.reuse ;  /* 0x00000048ff2a723e */ /* 0x080fe200020006ff */
[----:B------:R-:W-:Y:S01]  /*70e0*/  BSSY.RECONVERGENT B0, `(.L_x_114) ;  /* 0x000009c000007945 */ /* 0x000fe20003800200 */
[----:B------:R-:W-:Y:S02]  /*70f0*/  F2FP.F16.E4M3.UNPACK_B R72, R72.H1 ;  /* 0x00000048ff48723e */ /* 0x000fe400030006ff */
[-C--:B------:R-:W-:Y:S01]  /*7100*/  F2FP.F16.E4M3.UNPACK_B R46, R73.reuse ;  /* 0x00000049ff2e723e */ /* 0x080fe200020006ff */
[--C-:B------:R-:W-:Y:S01]  /*7110*/  HADD2.F32 R40, -RZ, R42.reuse.H0_H0 ;  /* 0x2000002aff287230 */ /* 0x100fe20000004100 */
[----:B------:R-:W-:Y:S01]  /*7120*/  F2FP.F16.E4M3.UNPACK_B R73, R73.H1 ;  /* 0x00000049ff49723e */ /* 0x000fe200030006ff */
[----:B------:R-:W-:Y:S01]  /*7130*/  HADD2.F32 R42, -RZ, R42.H1_H1 ;  /* 0x3000002aff2a7230 */ /* 0x000fe20000004100 */
[-C--:B------:R-:W-:Y:S01]  /*7140*/  F2FP.F16.E4M3.UNPACK_B R50, R74.reuse ;  /* 0x0000004aff32723e */ /* 0x080fe200020006ff */
[----:B------:R-:W-:Y:S01]  /*7150*/  HADD2.F32 R43, -RZ, R72.H0_H0 ;  /* 0x20000048ff2b7230 */ /* 0x000fe20000004100 */
[----:B------:R-:W-:Y:S01]  /*7160*/  F2FP.F16.E4M3.UNPACK_B R74, R74.H1 ;  /* 0x0000004aff4a723e */ /* 0x000fe200030006ff */
[----:B------:R-:W-:Y:S01]  /*7170*/  LDTM.16dp32bit_t0_t15.x32 R4, tmem[UR4+0x40] ;  /* 0x00004004000479ee */ /* 0x000fe20008a80000 */
[----:B------:R-:W3:Y:S01]  /*7180*/  LDTM.16dp32bit_t16_t31.x32 R4, tmem[UR4+0x60] ;  /* 0x00006004000479ee */ /* 0x000ee20008aa0000 */
[----:B------:R-:W-:Y:S01]  /*7190*/  NOP ;  /* 0x0000000000007918 */ /* 0x000fe20000000000 */
[--C-:B------:R-:W-:Y:S01]  /*71a0*/  HADD2.F32 R45, -RZ, R46.reuse.H0_H0 ;  /* 0x2000002eff2d7230 */ /* 0x100fe20000004100 */
[----:B------:R-:W-:Y:S01]  /*71b0*/  R2UR UR5, R100 ;  /* 0x00000000640572ca */ /* 0x000fe200000e0000 */
[----:B------:R-:W-:Y:S01]  /*71c0*/  HADD2.F32 R46, -RZ, R46.H1_H1 ;  /* 0x3000002eff2e7230 */ /* 0x000fe20000004100 */
[----:B------:R-:W-:Y:S01]  /*71d0*/  F2FP.F16.E4M3.UNPACK_B R54, R75 ;  /* 0x0000004bff36723e */ /* 0x000fe200020006ff */
[--C-:B------:R-:W-:Y:S01]  /*71e0*/  HADD2.F32 R49, -RZ, R50.reuse.H0_H0 ;  /* 0x20000032ff317230 */ /* 0x100fe20000004100 */
[----:B----4-:R-:W-:Y:S01]  /*71f0*/  F2FP.F16.E4M3.UNPACK_B R58, R76 ;  /* 0x0000004cff3a723e */ /* 0x010fe200020006ff */
[----:B------:R-:W-:Y:S01]  /*7200*/  HADD2.F32 R50, -RZ, R50.H1_H1 ;  /* 0x30000032ff327230 */ /* 0x000fe20000004100 */
[----:B------:R-:W-:Y:S01]  /*7210*/  F2FP.F16.E4M3.UNPACK_B R62, R77 ;  /* 0x0000004dff3e723e */ /* 0x000fe200020006ff */
[--C-:B------:R-:W-:Y:S01]  /*7220*/  HADD2.F32 R53, -RZ, R54.reuse.H0_H0 ;  /* 0x20000036ff357230 */ /* 0x100fe20000004100 */
[----:B------:R-:W-:Y:S01]  /*7230*/  F2FP.F16.E4M3.UNPACK_B R66, R78 ;  /* 0x0000004eff42723e */ /* 0x000fe200020006ff */
[----:B------:R-:W-:Y:S01]  /*7240*/  HADD2.F32 R54, -RZ, R54.H1_H1 ;  /* 0x30000036ff367230 */ /* 0x000fe20000004100 */
[----:B------:R-:W-:Y:S01]  /*7250*/  F2FP.F16.E4M3.UNPACK_B R69, R79 ;  /* 0x0000004fff45723e */ /* 0x000fe200020006ff */
[--C-:B------:R-:W-:Y:S01]  /*7260*/  HADD2.F32 R57, -RZ, R58.reuse.H0_H0 ;  /* 0x2000003aff397230 */ /* 0x100fe20000004100 */
[----:B------:R-:W-:Y:S01]  /*7270*/  F2FP.F16.E4M3.UNPACK_B R75, R75.H1 ;  /* 0x0000004bff4b723e */ /* 0x000fe200030006ff */
[----:B------:R-:W-:Y:S01]  /*7280*/  UIADD3 UR4, UPT, UPT, UR5, 0xf0, URZ ;  /* 0x000000f005047890 */ /* 0x000fe2000fffe0ff */
[----:B------:R-:W-:Y:S01]  /*7290*/  HADD2.F32 R59, -RZ, R58.H1_H1 ;  /* 0x3000003aff3b7230 */ /* 0x000fe20000004100 */
[----:B------:R-:W-:Y:S01]  /*72a0*/  F2FP.F16.E4M3.UNPACK_B R76, R76.H1 ;  /* 0x0000004cff4c723e */ /* 0x000fe200030006ff */
[--C-:B------:R-:W-:Y:S01]  /*72b0*/  HADD2.F32 R61, -RZ, R62.reuse.H0_H0 ;  /* 0x2000003eff3d7230 */ /* 0x100fe20000004100 */
[----:B------:R-:W-:Y:S01]  /*72c0*/  F2FP.F16.E4M3.UNPACK_B R77, R77.H1 ;  /* 0x0000004dff4d723e */ /* 0x000fe200030006ff */
[----:B------:R-:W-:Y:S01]  /*72d0*/  HADD2.F32 R62, -RZ, R62.H1_H1 ;  /* 0x3000003eff3e7230 */ /* 0x000fe20000004100 */
[----:B------:R-:W-:Y:S01]  /*72e0*/  F2FP.F16.E4M3.UNPACK_B R78, R78.H1 ;  /* 0x0000004eff4e723e */ /* 0x000fe200030006ff */
[--C-:B------:R-:W-:Y:S01]  /*72f0*/  HADD2.F32 R65, -RZ, R66.reuse.H0_H0 ;  /* 0x20000042ff417230 */ /* 0x100fe20000004100 */
[----:B--2---:R-:W-:Y:S01]  /*7300*/  UPRMT UR4, UR6, 0x654, UR4 ;  /* 0x0000065406047896 */ /* 0x004fe20008000004 */
        /* <DEDUP_REMOVED lines=8> */
[----:B------:R-:W-:Y:S01]  /*7390*/  SYNCS.ARRIVE.TRANS64.RED.A1T0 RZ, [UR4], RZ ;  /* 0x000000ffffff79a7 */ /* 0x000fe20008100404 */
        /* <DEDUP_REMOVED lines=15> */
[--C-:B------:R-:W-:Y:S02]  /*7490*/  HADD2.F32 R47, -RZ, R73.reuse.H0_H0 ;  /* 0x20000049ff2f7230 */ /* 0x100fe40000004100 */
[C---:B------:R-:W-:Y:S01]  /*74a0*/  FMUL R10, R38.reuse, R10 ;  /* 0x0000000a260a7220 */ /* 0x040fe20000400000 */
[C---:B------:R-:W-:Y:S01]  /*74b0*/  FFMA R6, R41.reuse, R43, R6 ;  /* 0x0000002b29067223 */ /* 0x040fe20000000006 */
[----:B------:R-:W-:Y:S02]  /*74c0*/  HADD2.F32 R48, -RZ, R73.H1_H1 ;  /* 0x30000049ff307230 */ /* 0x000fe40000004100 */
[C---:B------:R-:W-:Y:S01]  /*74d0*/  FFMA R7, R41.reuse, R44, R7 ;  /* 0x0000002c29077223 */ /* 0x040fe20000000007 */
[C---:B------:R-:W-:Y:S01]  /*74e0*/  FFMA R8, R41.reuse, R45, R8 ;  /* 0x0000002d29087223 */ /* 0x040fe20000000008 */
[C---:B------:R-:W-:Y:S01]  /*74f0*/  FFMA R9, R41.reuse, R46, R9 ;  /* 0x0000002e29097223 */ /* 0x040fe20000000009 */
[----:B------:R-:W-:Y:S01]  /*7500*/  FFMA R10, R41, R47, R10 ;  /* 0x0000002f290a7223 */ /* 0x000fe2000000000a */
[----:B------:R-:W-:Y:S01]  /*7510*/  HADD2.F32 R43, -RZ, R69.H0_H0 ;  /* 0x20000045ff2b7230 */ /* 0x000fe20000004100 */
[----:B-1----:R-:W-:Y:S01]  /*7520*/  F2FP.SATFINITE.E4M3.F32.PACK_AB_MERGE_C R96, R7, R6, RZ ;  /* 0x000000060760723e */ /* 0x002fe200048070ff */
[C---:B------:R-:W-:Y:S01]  /*7530*/  FMUL R11, R38.reuse, R11 ;  /* 0x0000000b260b7220 */ /* 0x040fe20000400000 */
[--C-:B------:R-:W-:Y:S02]  /*7540*/  HADD2.F32 R51, -RZ, R74.reuse.H0_H0 ;  /* 0x2000004aff337230 */ /* 0x100fe40000004100 */
[C---:B------:R-:W-:Y:S01]  /*7550*/  FMUL R14, R38.reuse, R14 ;  /* 0x0000000e260e7220 */ /* 0x040fe20000400000 */
[----:B------:R-:W-:Y:S01]  /*7560*/  HADD2.F32 R52, -RZ, R74.H1_H1 ;  /* 0x3000004aff347230 */ /* 0x000fe20000004100 */
[----:B------:R-:W-:Y:S01]  /*7570*/  F2FP.SATFINITE.E4M3.F32.PACK_AB_MERGE_C R96, R5, R4, R96 ;  /* 0x000000040560723e */ /* 0x000fe20004807060 */
[C---:B------:R-:W-:Y:S01]  /*7580*/  FFMA R11, R41.reuse, R48, R11 ;  /* 0x00000030290b7223 */ /* 0x040fe2000000000b */
[C---:B------:R-:W-:Y:S01]  /*7590*/  FFMA R12, R41.reuse, R49, R12 ;  /* 0x00000031290c7223 */ /* 0x040fe2000000000c */
[C---:B------:R-:W-:Y:S01]  /*75a0*/  FFMA R13, R41.reuse, R50, R13 ;  /* 0x00000032290d7223 */ /* 0x040fe2000000000d */
[----:B------:R-:W-:Y:S01]  /*75b0*/  FFMA R14, R41, R51, R14 ;  /* 0x00000033290e7223 */ /* 0x000fe2000000000e */
[C---:B------:R-:W-:Y:S01]  /*75c0*/  FMUL R15, R38.reuse, R15 ;  /* 0x0000000f260f7220 */ /* 0x040fe20000400000 */
[----:B------:R-:W-:Y:S01]  /*75d0*/  F2FP.F16.E4M3.UNPACK_B R79, R79.H1 ;  /* 0x0000004fff4f723e */ /* 0x000fe200030006ff */
[--C-:B------:R-:W-:Y:S01]  /*75e0*/  HADD2.F32 R55, -RZ, R75.reuse.H0_H0 ;  /* 0x2000004bff377230 */ /* 0x100fe20000004100 */
[----:B------:R-:W-:Y:S01]  /*75f0*/  F2FP.SATFINITE.E4M3.F32.PACK_AB_MERGE_C R97, R11, R10, RZ ;  /* 0x0000000a0b61723e */ /* 0x000fe200048070ff */
[C---:B------:R-:W-:Y:S01]  /*7600*/  FFMA R15, R41.reuse, R52, R15 ;  /* 0x00000034290f7223 */ /* 0x040fe2000000000f */
[C---:B------:R-:W-:Y:S01]  /*7610*/  FFMA R16, R41.reuse, R53, R16 ;  /* 0x0000003529107223 */ /* 0x040fe20000000010 */
[----:B------:R-:W-:Y:S01]  /*7620*/  FFMA R17, R41, R54, R17 ;  /* 0x0000003629117223 */ /* 0x000fe20000000011 */
[----:B------:R-:W-:Y:S01]  /*7630*/  F2FP.SATFINITE.E4M3.F32.PACK_AB_MERGE_C R97, R9, R8, R97 ;  /* 0x000000080961723e */ /* 0x000fe20004807061 */
[----:B------:R-:W-:Y:S01]  /*7640*/  HADD2.F32 R56, -RZ, R75.H1_H1 ;  /* 0x3000004bff387230 */ /* 0x000fe20000004100 */
[----:B------:R-:W-:Y:S01]  /*7650*/  F2FP.SATFINITE.E4M3.F32.PACK_AB_MERGE_C R98, R15, R14, RZ ;  /* 0x0000000e0f62723e */ /* 0x000fe200048070ff */
[C---:B------:R-:W-:Y:S01]  /*7660*/  FMUL R18, R38.reuse, R18 ;  /* 0x0000001226127220 */ /* 0x040fe20000400000 */
[C---:B------:R-:W-:Y:S01]  /*7670*/  FMUL R19, R38.reuse, R19 ;  /* 0x0000001326137220 */ /* 0x040fe20000400000 */
[--C-:B------:R-:W-:Y:S02]  /*7680*/  HADD2.F32 R58, -RZ, R76.reuse.H0_H0 ;  /* 0x2000004cff3a7230 */ /* 0x100fe40000004100 */
[C---:B------:R-:W-:Y:S01]  /*7690*/  FMUL R3, R38.reuse, R22 ;  /* 0x0000001626037220 */ /* 0x040fe20000400000 */
[C---:B------:R-:W-:Y:S01]  /*76a0*/  FFMA R18, R41.reuse, R55, R18 ;  /* 0x0000003729127223 */ /* 0x040fe20000000012 */
[----:B------:R-:W-:Y:S02]  /*76b0*/  HADD2.F32 R60, -RZ, R76.H1_H1 ;  /* 0x3000004cff3c7230 */ /* 0x000fe40000004100 */
        /* <DEDUP_REMOVED lines=42> */
[----:B------:R-:W-:Y:S03]  /*7960*/  IADD3 R70, PT, PT, R36, 0x1, RZ ;  /* 0x0000000124467810 */ /* 0x000fe60007ffe0ff */
        /* <DEDUP_REMOVED lines=10> */
[----:B------:R-:W-:Y:S02]  /*7a10*/  UIADD3 UR9, UPT, UPT, UR49, 0x40, URZ ;  /* 0x0000004031097890 */ /* 0x000fe4000fffe0ff */
[----:B------:R-:W-:Y:S01]  /*7a20*/  UIADD3 UR8, UPT, UPT, UR44, 0x3200, URZ ;  /* 0x000032002c087890 */ /* 0x000fe2000fffe0ff */
[----:B------:R-:W-:Y:S01]  /*7a30*/  UMOV UR10, UR50 ;  /* 0x00000032000a7c82 */ /* 0x000fe20008000000 */
[----:B------:R-:W-:Y:S01]  /*7a40*/  UMOV UR11, UR36 ;  /* 0x00000024000b7c82 */ /* 0x000fe20008000000 */
[----:B--2---:R-:W-:Y:S04]  /*7a50*/  UIADD3 UR4, UP0, UPT, UR6, 0x680, URZ ;  /* 0x0000068006047890 */ /* 0x004fe8000ff1e0ff */
[----:B------:R-:W-:Y:S09]  /*7a60*/  UIADD3.X UR5, UPT, UPT, URZ, UR7, URZ, UP0, !UPT ;  /* 0x00000007ff057290 */ /* 0x000ff200087fe4ff */
[----:B------:R2:W-:Y:S01]  /*7a70*/  UTMASTG.3D [UR8], [UR4] ;  /* 0x00000008040073b5 */ /* 0x0005e20008010000 */
[----:B------:R0:W-:Y:S01]  /*7a80*/  UTMACMDFLUSH ;  /* 0x00000000000079b7 */ /* 0x0001e20000000000 */
[----:B--2---:R-:W-:Y:S04]  /*7a90*/  DEPBAR.LE SB0, 0x1 ;  /* 0x000080400000791a */ /* 0x004fe80000000000 */
.L_x_115:
[----:B------:R-:W-:Y:S05]  /*7aa0*/  BSYNC.RECONVERGENT B0 ;  /* 0x0000000000007941 */ /* 0x000fea0003800200 */
.L_x_114:
[----:B------:R-:W-:Y:S01]  /*7ab0*/  BAR.SYNC.DEFER_BLOCKING 0x1, 0x80 ;  /* 0x0042000000007b1d */ /* 0x000fe20000010000 */
[----:B------:R-:W-:Y:S01]  /*7ac0*/  ISETP.NE.AND P0, PT, R87, 0x2, PT ;  /* 0x000000025700780c */ /* 0x000fe20003f05270 */
[----:B------:R-:W-:Y:S01]  /*7ad0*/  UISETP.NE.AND UP0, UPT, UR45, URZ, UPT ;  /* 0x000000ff2d00728c */ /* 0x000fe2000bf05270 */
[----:B------:R-:W-:Y:S01]  /*7ae0*/  ISETP.NE.AND P1, PT, R70, 0x4, PT ;  /* 0x000000044600780c */ /* 0x000fe20003f25270 */
[----:B------:R-:W-:Y:S01]  /*7af0*/  UIADD3 UR30, UPT, UPT, UR37, UR59, URZ ;  /* 0x0000003b251e7290 */ /* 0x000fe2000fffe0ff */
[----:B------:R-:W-:Y:S01]  /*7b00*/  SEL R0, RZ, 0x1, P0 ;  /* 0x00000001ff007807 */ /* 0x000fe20000000000 */
[----:B------:R-:W-:Y:S01]  /*7b10*/  UIADD3 UR20, UPT, UPT, UR38, UR62, URZ ;  /* 0x0000003e26147290 */ /* 0x000fe2000fffe0ff */
[----:B------:R-:W-:Y:S02]  /*7b20*/  SEL R3, RZ, 0x1, P1 ;  /* 0x00000001ff037807 */ /* 0x000fe40000800000 */
[----:B------:R-:W-:Y:S02]  /*7b30*/  LOP3.LUT R91, R91, R0, RZ, 0x3c, !PT ;  /* 0x000000005b5b7212 */ /* 0x000fe400078e3cff */
[----:B------:R-:W-:Y:S02]  /*7b40*/  LOP3.LUT R92, R92, R3, RZ, 0x3c, !PT ;  /* 0x000000035c5c7212 */ /* 0x000fe400078e3cff */
[----:B------:R-:W-:Y:S02]  /*7b50*/  SEL R87, R87, RZ, P0 ;  /* 0x000000ff57577207 */ /* 0x000fe40000000000 */
[----:B------:R-:W-:Y:S01]  /*7b60*/  SEL R36, R70, RZ, P1 ;  /* 0x000000ff46247207 */ /* 0x000fe20000800000 */
[----:B------:R-:W-:Y:S01]  /*7b70*/  UMOV UR36, UR58 ;  /* 0x0000003a00247c82 */ /* 0x000fe20008000000 */
[----:B------:R-:W-:Y:S05]  /*7b80*/  BRA.U UP0, `(.L_x_116) ;  /* 0xffffffd500987547 */ /* 0x000fea000b83ffff */
[----:B------:R-:W-:Y:S05]  /*7b90*/  EXIT ;  /* 0x000000000000794d */ /* 0x000fea0003800000 */
.L_x_25:
[----:B-1----:R1:W3:Y:S02]  /*7ba0*/  SYNCS.PHASECHK.TRANS64.TRYWAIT P0, [R0+URZ+0x120], R3 ;  /* 0x00012003000075a7 */ /* 0x0022e400080011ff */
[----:B---3--:R-:W-:Y:S05]  /*7bb0*/  @!P0 NANOSLEEP.SYNCS 0x989680 ;  /* 0x009896800000895d */ /* 0x008fea0003900000 */
[----:B------:R-:W3:Y:S02]  /*7bc0*/  @!P0 SYNCS.PHASECHK.TRANS64 P0, [R0+URZ+0x120], R3 ;  /* 0x00012003000085a7 */ /* 0x000ee400080010ff */
[----:B---3--:R-:W-:Y:S05]  /*7bd0*/  @!P0 BRA `(.L_x_25) ;  /* 0xfffffffc00f08947 */ /* 0x008fea000383ffff */
[----:B------:R-:W-:Y:S05]  /*7be0*/  BRA `(.L_x_117) ;  /* 0xffffff9c00407947 */ /* 0x000fea000383ffff */
.L_x_28:
[----:B-1----:R-:W-:-:S07]  /*7bf0*/  MOV R0, UR33 ;  /* 0x0000002100007c02 */ /* 0x002fce0008000f00 */
.L_x_118:
[----:B-1----:R1:W3:Y:S02]  /*7c00*/  SYNCS.PHASECHK.TRANS64.TRYWAIT P0, [R0+URZ+0x40], R3 ;  /* 0x00004003000075a7 */ /* 0x0022e400080011ff */
[----:B---3--:R-:W-:Y:S05]  /*7c10*/  @!P0 NANOSLEEP.SYNCS 0x989680 ;  /* 0x009896800000895d */ /* 0x008fea0003900000 */
[----:B------:R-:W3:Y:S02]  /*7c20*/  @!P0 SYNCS.PHASECHK.TRANS64 P0, [R0+URZ+0x40], R3 ;  /* 0x00004003000085a7 */ /* 0x000ee400080010ff */
[----:B---3--:R-:W-:Y:S05]  /*7c30*/  @!P0 BRA `(.L_x_118) ;  /* 0xfffffffc00f08947 */ /* 0x008fea000383ffff */
[----:B------:R-:W-:Y:S05]  /*7c40*/  BRA `(.L_x_27) ;  /* 0xffffff9c00807947 */ /* 0x000fea000383ffff */
.L_x_35:
[----:B-1----:R-:W-:-:S07]  /*7c50*/  MOV R0, UR9 ;  /* 0x0000000900007c02 */ /* 0x002fce0008000f00 */
.L_x_119:
[----:B-1----:R1:W3:Y:S02]  /*7c60*/  SYNCS.PHASECHK.TRANS64.TRYWAIT P0, [R0+URZ+0x40], R3 ;  /* 0x00004003000075a7 */ /* 0x0022e400080011ff */
[----:B---3--:R-:W-:Y:S05]  /*7c70*/  @!P0 NANOSLEEP.SYNCS 0x989680 ;  /* 0x009896800000895d */ /* 0x008fea0003900000 */
[----:B------:R-:W3:Y:S02]  /*7c80*/  @!P0 SYNCS.PHASECHK.TRANS64 P0, [R0+URZ+0x40], R3 ;  /* 0x00004003000085a7 */ /* 0x000ee400080010ff */
[----:B---3--:R-:W-:Y:S05]  /*7c90*/  @!P0 BRA `(.L_x_119) ;  /* 0xfffffffc00f08947 */ /* 0x008fea000383ffff */
[----:B------:R-:W-:Y:S05]  /*7ca0*/  BRA `(.L_x_34) ;  /* 0xffffffa0003c7947 */ /* 0x000fea000383ffff */
.L_x_40:
[----:B-1----:R1:W3:Y:S02]  /*7cb0*/  SYNCS.PHASECHK.TRANS64.TRYWAIT P0, [R3+URZ+0xb0], R0 ;  /* 0x0000b000030075a7 */ /* 0x0022e400080011ff */
[----:B---3--:R-:W-:Y:S05]  /*7cc0*/  @!P0 NANOSLEEP.SYNCS 0x989680 ;  /* 0x009896800000895d */ /* 0x008fea0003900000 */
[----:B------:R-:W3:Y:S02]  /*7cd0*/  @!P0 SYNCS.PHASECHK.TRANS64 P0, [R3+URZ+0xb0], R0 ;  /* 0x0000b000030085a7 */ /* 0x000ee400080010ff */
[----:B---3--:R-:W-:Y:S05]  /*7ce0*/  @!P0 BRA `(.L_x_40) ;  /* 0xfffffffc00f08947 */ /* 0x008fea000383ffff */
[----:B------:R-:W-:Y:S05]  /*7cf0*/  BRA `(.L_x_120) ;  /* 0xffffffa000dc7947 */ /* 0x000fea000383ffff */
.L_x_44:
[----:B-1----:R-:W-:-:S07]  /*7d00*/  MOV R0, UR4 ;  /* 0x0000000400007c02 */ /* 0x002fce0008000f00 */
.L_x_121:
[----:B-1----:R1:W3:Y:S02]  /*7d10*/  SYNCS.PHASECHK.TRANS64.TRYWAIT P0, [R0+URZ], R3 ;  /* 0x00000003000075a7 */ /* 0x0022e400080011ff */
[----:B---3--:R-:W-:Y:S05]  /*7d20*/  @!P0 NANOSLEEP.SYNCS 0x989680 ;  /* 0x009896800000895d */ /* 0x008fea0003900000 */
[----:B------:R-:W3:Y:S02]  /*7d30*/  @!P0 SYNCS.PHASECHK.TRANS64 P0, [R0+URZ], R3 ;  /* 0x00000003000085a7 */ /* 0x000ee400080010ff */
[----:B---3--:R-:W-:Y:S05]  /*7d40*/  @!P0 BRA `(.L_x_121) ;  /* 0xfffffffc00f08947 */ /* 0x008fea000383ffff */
[----:B------:R-:W-:Y:S05]  /*7d50*/  BRA `(.L_x_122) ;  /* 0xffffffa800807947 */ /* 0x000fea000383ffff */
.L_x_45:
[----:B------:R-:W-:-:S07]  /*7d60*/  MOV R0, UR5 ;  /* 0x0000000500007c02 */ /* 0x000fce0008000f00 */
.L_x_123:
[----:B-1----:R1:W3:Y:S02]  /*7d70*/  SYNCS.PHASECHK.TRANS64.TRYWAIT P0, [R0+URZ], R3 ;  /* 0x00000003000075a7 */ /* 0x0022e400080011ff */
[----:B---3--:R-:W-:Y:S05]  /*7d80*/  @!P0 NANOSLEEP.SYNCS 0x989680 ;  /* 0x009896800000895d */ /* 0x008fea0003900000 */
[----:B------:R-:W3:Y:S02]  /*7d90*/  @!P0 SYNCS.PHASECHK.TRANS64 P0, [R0+URZ], R3 ;  /* 0x00000003000085a7 */ /* 0x000ee400080010ff */
[----:B---3--:R-:W-:Y:S05]  /*7da0*/  @!P0 BRA `(.L_x_123) ;  /* 0xfffffffc00f08947 */ /* 0x008fea000383ffff */
[----:B------:R-:W-:Y:S05]  /*7db0*/  BRA `(.L_x_124) ;  /* 0xffffffa8008c7947 */ /* 0x000fea000383ffff */
.L_x_46:
[----:B------:R-:W-:-:S07]  /*7dc0*/  MOV R0, UR5 ;  /* 0x0000000500007c02 */ /* 0x000fce0008000f00 */
.L_x_125:
[----:B-1----:R1:W3:Y:S02]  /*7dd0*/  SYNCS.PHASECHK.TRANS64.TRYWAIT P0, [R0+URZ], R3 ;  /* 0x00000003000075a7 */ /* 0x0022e400080011ff */
[----:B---3--:R-:W-:Y:S05]  /*7de0*/  @!P0 NANOSLEEP.SYNCS 0x989680 ;  /* 0x009896800000895d */ /* 0x008fea0003900000 */
[----:B------:R-:W3:Y:S02]  /*7df0*/  @!P0 SYNCS.PHASECHK.TRANS64 P0, [R0+URZ], R3 ;  /* 0x00000003000085a7 */ /* 0x000ee400080010ff */
[----:B---3--:R-:W-:Y:S05]  /*7e00*/  @!P0 BRA `(.L_x_125) ;  /* 0xfffffffc00f08947 */ /* 0x008fea000383ffff */
[----:B------:R-:W-:Y:S05]  /*7e10*/  BRA `(.L_x_126) ;  /* 0xffffffa800987947 */ /* 0x000fea000383ffff */
.L_x_47:
[----:B------:R-:W-:-:S07]  /*7e20*/  MOV R0, UR5 ;  /* 0x0000000500007c02 */ /* 0x000fce0008000f00 */
.L_x_127:
[----:B-1----:R1:W3:Y:S02]  /*7e30*/  SYNCS.PHASECHK.TRANS64.TRYWAIT P0, [R0+URZ], R3 ;  /* 0x00000003000075a7 */ /* 0x0022e400080011ff */
[----:B---3--:R-:W-:Y:S05]  /*7e40*/  @!P0 NANOSLEEP.SYNCS 0x989680 ;  /* 0x009896800000895d */ /* 0x008fea0003900000 */
[----:B------:R-:W3:Y:S02]  /*7e50*/  @!P0 SYNCS.PHASECHK.TRANS64 P0, [R0+URZ], R3 ;  /* 0x00000003000085a7 */ /* 0x000ee400080010ff */
[----:B---3--:R-:W-:Y:S05]  /*7e60*/  @!P0 BRA `(.L_x_127) ;  /* 0xfffffffc00f08947 */ /* 0x008fea000383ffff */
[----:B------:R-:W-:Y:S05]  /*7e70*/  BRA `(.L_x_128) ;  /* 0xffffffa800a47947 */ /* 0x000fea000383ffff */
.L_x_48:
[----:B------:R-:W-:-:S07]  /*7e80*/  MOV R0, UR5 ;  /* 0x0000000500007c02 */ /* 0x000fce0008000f00 */
.L_x_129:
[----:B-1----:R1:W3:Y:S02]  /*7e90*/  SYNCS.PHASECHK.TRANS64.TRYWAIT P0, [R0+URZ], R3 ;  /* 0x00000003000075a7 */ /* 0x0022e400080011ff */
[----:B---3--:R-:W-:Y:S05]  /*7ea0*/  @!P0 NANOSLEEP.SYNCS 0x989680 ;  /* 0x009896800000895d */ /* 0x008fea0003900000 */
[----:B------:R-:W3:Y:S02]  /*7eb0*/  @!P0 SYNCS.PHASECHK.TRANS64 P0, [R0+URZ], R3 ;  /* 0x00000003000085a7 */ /* 0x000ee400080010ff */
[----:B---3--:R-:W-:Y:S05]  /*7ec0*/  @!P0 BRA `(.L_x_129) ;  /* 0xfffffffc00f08947 */ /* 0x008fea000383ffff */
[----:B------:R-:W-:Y:S05]  /*7ed0*/  BRA `(.L_x_130) ;  /* 0xffffffa800b07947 */ /* 0x000fea000383ffff */
.L_x_49:
[----:B------:R-:W-:-:S07]  /*7ee0*/  MOV R0, UR5 ;  /* 0x0000000500007c02 */ /* 0x000fce0008000f00 */
.L_x_131:
[----:B-1----:R1:W3:Y:S02]  /*7ef0*/  SYNCS.PHASECHK.TRANS64.TRYWAIT P0, [R0+URZ], R3 ;  /* 0x00000003000075a7 */ /* 0x0022e400080011ff */
[----:B---3--:R-:W-:Y:S05]  /*7f00*/  @!P0 NANOSLEEP.SYNCS 0x989680 ;  /* 0x009896800000895d */ /* 0x008fea0003900000 */
[----:B------:R-:W3:Y:S02]  /*7f10*/  @!P0 SYNCS.PHASECHK.TRANS64 P0, [R0+URZ], R3 ;  /* 0x00000003000085a7 */ /* 0x000ee400080010ff */
[----:B---3--:R-:W-:Y:S05]  /*7f20*/  @!P0 BRA `(.L_x_131) ;  /* 0xfffffffc00f08947 */ /* 0x008fea000383ffff */
[----:B------:R-:W-:Y:S05]  /*7f30*/  BRA `(.L_x_132) ;  /* 0xffffffa800bc7947 */ /* 0x000fea000383ffff */
.L_x_50:
[----:B------:R-:W-:-:S07]  /*7f40*/  MOV R0, UR5 ;  /* 0x0000000500007c02 */ /* 0x000fce0008000f00 */
.L_x_133:
[----:B-1----:R1:W3:Y:S02]  /*7f50*/  SYNCS.PHASECHK.TRANS64.TRYWAIT P0, [R0+URZ], R3 ;  /* 0x00000003000075a7 */ /* 0x0022e400080011ff */
[----:B---3--:R-:W-:Y:S05]  /*7f60*/  @!P0 NANOSLEEP.SYNCS 0x989680 ;  /* 0x009896800000895d */ /* 0x008fea0003900000 */
[----:B------:R-:W3:Y:S02]  /*7f70*/  @!P0 SYNCS.PHASECHK.TRANS64 P0, [R0+URZ], R3 ;  /* 0x00000003000085a7 */ /* 0x000ee400080010ff */
[----:B---3--:R-:W-:Y:S05]  /*7f80*/  @!P0 BRA `(.L_x_133) ;  /* 0xfffffffc00f08947 */ /* 0x008fea000383ffff */
[----:B------:R-:W-:Y:S05]  /*7f90*/  BRA `(.L_x_134) ;  /* 0xffffffa800c87947 */ /* 0x000fea000383ffff */
.L_x_53:
[----:B--2---:R2:W3:Y:S02]  /*7fa0*/  SYNCS.PHASECHK.TRANS64.TRYWAIT P0, [R2+URZ+0x110], R5 ;  /* 0x00011005020075a7 */ /* 0x0044e400080011ff */
[----:B---3--:R-:W-:Y:S05]  /*7fb0*/  @!P0 NANOSLEEP.SYNCS 0x989680 ;  /* 0x009896800000895d */ /* 0x008fea0003900000 */
[----:B------:R-:W3:Y:S02]  /*7fc0*/  @!P0 SYNCS.PHASECHK.TRANS64 P0, [R2+URZ+0x110], R5 ;  /* 0x00011005020085a7 */ /* 0x000ee400080010ff */
[----:B---3--:R-:W-:Y:S05]  /*7fd0*/  @!P0 BRA `(.L_x_53) ;  /* 0xfffffffc00f08947 */ /* 0x008fea000383ffff */
[----:B------:R-:W-:Y:S05]  /*7fe0*/  BRA `(.L_x_135) ;  /* 0xffffffac002c7947 */ /* 0x000fea000383ffff */
.L_x_54:
[----:B------:R-:W-:-:S07]  /*7ff0*/  MOV R2, UR4 ;  /* 0x0000000400027c02 */ /* 0x000fce0008000f00 */
.L_x_136:
[----:B--2---:R2:W3:Y:S02]  /*8000*/  SYNCS.PHASECHK.TRANS64.TRYWAIT P0, [R2+URZ+0xc0], R5 ;  /* 0x0000c005020075a7 */ /* 0x0044e400080011ff */
[----:B---3--:R-:W-:Y:S05]  /*8010*/  @!P0 NANOSLEEP.SYNCS 0x989680 ;  /* 0x009896800000895d */ /* 0x008fea0003900000 */
[----:B------:R-:W3:Y:S02]  /*8020*/  @!P0 SYNCS.PHASECHK.TRANS64 P0, [R2+URZ+0xc0], R5 ;  /* 0x0000c005020085a7 */ /* 0x000ee400080010ff */
[----:B---3--:R-:W-:Y:S05]  /*8030*/  @!P0 BRA `(.L_x_136) ;  /* 0xfffffffc00f08947 */ /* 0x008fea000383ffff */
[----:B------:R-:W-:Y:S05]  /*8040*/  BRA `(.L_x_137) ;  /* 0xffffffac003c7947 */ /* 0x000fea000383ffff */
.L_x_55:
[----:B--2---:R2:W3:Y:S02]  /*8050*/  SYNCS.PHASECHK.TRANS64.TRYWAIT P1, [R2+URZ+0xb0], R5 ;  /* 0x0000b005020075a7 */ /* 0x0044e400080211ff */
[----:B---3--:R-:W-:Y:S05]  /*8060*/  @!P1 NANOSLEEP.SYNCS 0x989680 ;  /* 0x009896800000995d */ /* 0x008fea0003900000 */
[----:B------:R-:W3:Y:S02]  /*8070*/  @!P1 SYNCS.PHASECHK.TRANS64 P1, [R2+URZ+0xb0], R5 ;  /* 0x0000b005020095a7 */ /* 0x000ee400080210ff */
[----:B---3--:R-:W-:Y:S05]  /*8080*/  @!P1 BRA `(.L_x_55) ;  /* 0xfffffffc00f09947 */ /* 0x008fea000383ffff */
[----:B------:R-:W-:Y:S05]  /*8090*/  BRA `(.L_x_138) ;  /* 0xffffffac006c7947 */ /* 0x000fea000383ffff */
.L_x_58:
[----:B------:R-:W-:-:S07]  /*80a0*/  MOV R0, UR4 ;  /* 0x0000000400007c02 */ /* 0x000fce0008000f00 */
.L_x_139:
[----:B--2---:R2:W3:Y:S02]  /*80b0*/  SYNCS.PHASECHK.TRANS64.TRYWAIT P0, [R0+URZ+0xc0], R3 ;  /* 0x0000c003000075a7 */ /* 0x0044e400080011ff */
[----:B---3--:R-:W-:Y:S05]  /*80c0*/  @!P0 NANOSLEEP.SYNCS 0x989680 ;  /* 0x009896800000895d */ /* 0x008fea0003900000 */
[----:B------:R-:W3:Y:S02]  /*80d0*/  @!P0 SYNCS.PHASECHK.TRANS64 P0, [R0+URZ+0xc0], R3 ;  /* 0x0000c003000085a7 */ /* 0x000ee400080010ff */
[----:B---3--:R-:W-:Y:S05]  /*80e0*/  @!P0 BRA `(.L_x_139) ;  /* 0xfffffffc00f08947 */ /* 0x008fea000383ffff */
[----:B------:R-:W-:Y:S05]  /*80f0*/  BRA `(.L_x_57) ;  /* 0xffffffac00c07947 */ /* 0x000fea000383ffff */
.L_x_65:
[----:B-1----:R1:W2:Y:S02]  /*8100*/  SYNCS.PHASECHK.TRANS64.TRYWAIT P1, [R0+URZ+0xb0], R5 ;  /* 0x0000b005000075a7 */ /* 0x0022a400080211ff */
[----:B--2---:R-:W-:Y:S05]  /*8110*/  @!P1 NANOSLEEP.SYNCS 0x989680 ;  /* 0x009896800000995d */ /* 0x004fea0003900000 */
[----:B------:R-:W2:Y:S02]  /*8120*/  @!P1 SYNCS.PHASECHK.TRANS64 P1, [R0+URZ+0xb0], R5 ;  /* 0x0000b005000095a7 */ /* 0x000ea400080210ff */
[----:B--2---:R-:W-:Y:S05]  /*8130*/  @!P1 BRA `(.L_x_65) ;  /* 0xfffffffc00f09947 */ /* 0x004fea000383ffff */
[----:B------:R-:W-:Y:S05]  /*8140*/  BRA `(.L_x_140) ;  /* 0xffffffb400387947 */ /* 0x000fea000383ffff */
.L_x_66:
[----:B------:R-:W-:-:S07]  /*8150*/  MOV R3, UR31 ;  /* 0x0000001f00037c02 */ /* 0x000fce0008000f00 */
.L_x_141:
[----:B-1----:R1:W2:Y:S02]  /*8160*/  SYNCS.PHASECHK.TRANS64.TRYWAIT P0, [R3+URZ+0xf0], R0 ;  /* 0x0000f000030075a7 */ /* 0x0022a400080011ff */
[----:B--2---:R-:W-:Y:S05]  /*8170*/  @!P0 NANOSLEEP.SYNCS 0x989680 ;  /* 0x009896800000895d */ /* 0x004fea0003900000 */
[----:B------:R-:W2:Y:S02]  /*8180*/  @!P0 SYNCS.PHASECHK.TRANS64 P0, [R3+URZ+0xf0], R0 ;  /* 0x0000f000030085a7 */ /* 0x000ea400080010ff */
[----:B--2---:R-:W-:Y:S05]  /*8190*/  @!P0 BRA `(.L_x_141) ;  /* 0xfffffffc00f08947 */ /* 0x004fea000383ffff */
[----:B------:R-:W-:Y:S05]  /*81a0*/  BRA `(.L_x_142) ;  /* 0xffffffb400887947 */ /* 0x000fea000383ffff */
.L_x_69:
[----:B------:R-:W-:Y:S07]  /*81b0*/  MOV R0, UR5 ;  /* 0x0000000500007c02 */ /* 0x000fee0008000f00 */
.L_x_143:
[----:B-1----:R1:W2:Y:S02]  /*81c0*/  SYNCS.PHASECHK.TRANS64.TRYWAIT P0, [R0+URZ], R3 ;  /* 0x00000003000075a7 */ /* 0x0022a400080011ff */
[----:B--2---:R-:W-:Y:S05]  /*81d0*/  @!P0 NANOSLEEP.SYNCS 0x989680 ;  /* 0x009896800000895d */ /* 0x004fea0003900000 */
[----:B------:R-:W2:Y:S02]  /*81e0*/  @!P0 SYNCS.PHASECHK.TRANS64 P0, [R0+URZ], R3 ;  /* 0x00000003000085a7 */ /* 0x000ea400080010ff */
[----:B--2---:R-:W-:Y:S05]  /*81f0*/  @!P0 BRA `(.L_x_143) ;  /* 0xfffffffc00f08947 */ /* 0x004fea000383ffff */
[----:B------:R-:W-:Y:S05]  /*8200*/  BRA `(.L_x_68) ;  /* 0xffffffb400a47947 */ /* 0x000fea000383ffff */
.L_x_72:
[----:B------:R-:W-:-:S07]  /*8210*/  MOV R0, UR4 ;  /* 0x0000000400007c02 */ /* 0x000fce0008000f00 */
.L_x_144:
[----:B--2---:R2:W4:Y:S02]  /*8220*/  SYNCS.PHASECHK.TRANS64.TRYWAIT P0, [R0+URZ], R3 ;  /* 0x00000003000075a7 */ /* 0x00452400080011ff */
[----:B----4-:R-:W-:Y:S05]  /*8230*/  @!P0 NANOSLEEP.SYNCS 0x989680 ;  /* 0x009896800000895d */ /* 0x010fea0003900000 */
[----:B------:R-:W4:Y:S02]  /*8240*/  @!P0 SYNCS.PHASECHK.TRANS64 P0, [R0+URZ], R3 ;  /* 0x00000003000085a7 */ /* 0x000f2400080010ff */
[----:B----4-:R-:W-:Y:S05]  /*8250*/  @!P0 BRA `(.L_x_144) ;  /* 0xfffffffc00f08947 */ /* 0x010fea000383ffff */
[----:B------:R-:W-:Y:S05]  /*8260*/  BRA `(.L_x_145) ;  /* 0xffffffb800807947 */ /* 0x000fea000383ffff */
.L_x_73:
[----:B------:R-:W-:-:S07]  /*8270*/  MOV R0, UR5 ;  /* 0x0000000500007c02 */ /* 0x000fce0008000f00 */
.L_x_146:
[----:B-1----:R1:W2:Y:S02]  /*8280*/  SYNCS.PHASECHK.TRANS64.TRYWAIT P0, [R0+URZ], R3 ;  /* 0x00000003000075a7 */ /* 0x0022a400080011ff */
[----:B--2---:R-:W-:Y:S05]  /*8290*/  @!P0 NANOSLEEP.SYNCS 0x989680 ;  /* 0x009896800000895d */ /* 0x004fea0003900000 */
[----:B------:R-:W2:Y:S02]  /*82a0*/  @!P0 SYNCS.PHASECHK.TRANS64 P0, [R0+URZ], R3 ;  /* 0x00000003000085a7 */ /* 0x000ea400080010ff */
[----:B--2---:R-:W-:Y:S05]  /*82b0*/  @!P0 BRA `(.L_x_146) ;  /* 0xfffffffc00f08947 */ /* 0x004fea000383ffff */
[----:B------:R-:W-:Y:S05]  /*82c0*/  BRA `(.L_x_147) ;  /* 0xffffffb8008c7947 */ /* 0x000fea000383ffff */
.L_x_74:
[----:B------:R-:W-:-:S07]  /*82d0*/  MOV R0, UR5 ;  /* 0x0000000500007c02 */ /* 0x000fce0008000f00 */
.L_x_148:
[----:B-1----:R1:W2:Y:S02]  /*82e0*/  SYNCS.PHASECHK.TRANS64.TRYWAIT P0, [R0+URZ], R3 ;  /* 0x00000003000075a7 */ /* 0x0022a400080011ff */
[----:B--2---:R-:W-:Y:S05]  /*82f0*/  @!P0 NANOSLEEP.SYNCS 0x989680 ;  /* 0x009896800000895d */ /* 0x004fea0003900000 */
[----:B------:R-:W2:Y:S02]  /*8300*/  @!P0 SYNCS.PHASECHK.TRANS64 P0, [R0+URZ], R3 ;  /* 0x00000003000085a7 */ /* 0x000ea400080010ff */
[----:B--2---:R-:W-:Y:S05]  /*8310*/  @!P0 BRA `(.L_x_148) ;  /* 0xfffffffc00f08947 */ /* 0x004fea000383ffff */
[----:B------:R-:W-:Y:S05]  /*8320*/  BRA `(.L_x_149) ;  /* 0xffffffb800987947 */ /* 0x000fea000383ffff */
.L_x_75:
[----:B------:R-:W-:-:S07]  /*8330*/  MOV R0, UR4 ;  /* 0x0000000400007c02 */ /* 0x000fce0008000f00 */
.L_x_150:
[----:B-1----:R1:W2:Y:S02]  /*8340*/  SYNCS.PHASECHK.TRANS64.TRYWAIT P0, [R0+URZ], R3 ;  /* 0x00000003000075a7 */ /* 0x0022a400080011ff */
[----:B--2---:R-:W-:Y:S05]  /*8350*/  @!P0 NANOSLEEP.SYNCS 0x989680 ;  /* 0x009896800000895d */ /* 0x004fea0003900000 */
[----:B------:R-:W2:Y:S02]  /*8360*/  @!P0 SYNCS.PHASECHK.TRANS64 P0, [R0+URZ], R3 ;  /* 0x00000003000085a7 */ /* 0x000ea400080010ff */
[----:B--2---:R-:W-:Y:S05]  /*8370*/  @!P0 BRA `(.L_x_150) ;  /* 0xfffffffc00f08947 */ /* 0x004fea000383ffff */
[----:B------:R-:W-:Y:S05]  /*8380*/  BRA `(.L_x_151) ;  /* 0xffffffb800a47947 */ /* 0x000fea000383ffff */
.L_x_80:
[----:B-1----:R1:W2:Y:S02]  /*8390*/  SYNCS.PHASECHK.TRANS64.TRYWAIT P0, [R8+URZ+0xb0], R5 ;  /* 0x0000b005080075a7 */ /* 0x0022a400080011ff */
[----:B--2---:R-:W-:Y:S05]  /*83a0*/  @!P0 NANOSLEEP.SYNCS 0x989680 ;  /* 0x009896800000895d */ /* 0x004fea0003900000 */
[----:B------:R-:W2:Y:S02]  /*83b0*/  @!P0 SYNCS.PHASECHK.TRANS64 P0, [R8+URZ+0xb0], R5 ;  /* 0x0000b005080085a7 */ /* 0x000ea400080010ff */
[----:B--2---:R-:W-:Y:S05]  /*83c0*/  @!P0 BRA `(.L_x_80) ;  /* 0xfffffffc00f08947 */ /* 0x004fea000383ffff */
[----:B------:R-:W-:Y:S05]  /*83d0*/  BRA `(.L_x_152) ;  /* 0xffffffbc00d87947 */ /* 0x000fea000383ffff */
.L_x_83:
[----:B------:R-:W-:Y:S07]  /*83e0*/  MOV R0, UR21 ;  /* 0x0000001500007c02 */ /* 0x000fee0008000f00 */
.L_x_153:
[----:B-1----:R1:W2:Y:S02]  /*83f0*/  SYNCS.PHASECHK.TRANS64.TRYWAIT P1, [R0+URZ+0xa8], R5 ;  /* 0x0000a805000075a7 */ /* 0x0022a400080211ff */
[----:B--2---:R-:W-:Y:S05]  /*8400*/  @!P1 NANOSLEEP.SYNCS 0x989680 ;  /* 0x009896800000995d */ /* 0x004fea0003900000 */
[----:B------:R-:W2:Y:S02]  /*8410*/  @!P1 SYNCS.PHASECHK.TRANS64 P1, [R0+URZ+0xa8], R5 ;  /* 0x0000a805000095a7 */ /* 0x000ea400080210ff */
[----:B--2---:R-:W-:Y:S05]  /*8420*/  @!P1 BRA `(.L_x_153) ;  /* 0xfffffffc00f09947 */ /* 0x004fea000383ffff */
[----:B------:R-:W-:Y:S05]  /*8430*/  BRA `(.L_x_82) ;  /* 0xffffffc400547947 */ /* 0x000fea000383ffff */
.L_x_86:
[----:B-1----:R-:W-:Y:S07]  /*8440*/  MOV R5, UR21 ;  /* 0x0000001500057c02 */ /* 0x002fee0008000f00 */
.L_x_154:
[----:B-1----:R1:W2:Y:S02]  /*8450*/  SYNCS.PHASECHK.TRANS64.TRYWAIT P0, [R5+URZ+0x90], R4 ;  /* 0x00009004050075a7 */ /* 0x0022a400080011ff */
[----:B--2---:R-:W-:Y:S05]  /*8460*/  @!P0 NANOSLEEP.SYNCS 0x989680 ;  /* 0x009896800000895d */ /* 0x004fea0003900000 */
[----:B------:R-:W2:Y:S02]  /*8470*/  @!P0 SYNCS.PHASECHK.TRANS64 P0, [R5+URZ+0x90], R4 ;  /* 0x00009004050085a7 */ /* 0x000ea400080010ff */
[----:B--2---:R-:W-:Y:S05]  /*8480*/  @!P0 BRA `(.L_x_154) ;  /* 0xfffffffc00f08947 */ /* 0x004fea000383ffff */
[----:B------:R-:W-:Y:S05]  /*8490*/  BRA `(.L_x_155) ;  /* 0xffffffc400ac7947 */ /* 0x000fea000383ffff */
.L_x_87:
[----:B------:R-:W-:Y:S07]  /*84a0*/  MOV R5, UR21 ;  /* 0x0000001500057c02 */ /* 0x000fee0008000f00 */
.L_x_156:
[----:B-1----:R1:W2:Y:S02]  /*84b0*/  SYNCS.PHASECHK.TRANS64.TRYWAIT P0, [R5+URZ+0x98], R4 ;  /* 0x00009804050075a7 */ /* 0x0022a400080011ff */
[----:B--2---:R-:W-:Y:S05]  /*84c0*/  @!P0 NANOSLEEP.SYNCS 0x989680 ;  /* 0x009896800000895d */ /* 0x004fea0003900000 */
[----:B------:R-:W2:Y:S02]  /*84d0*/  @!P0 SYNCS.PHASECHK.TRANS64 P0, [R5+URZ+0x98], R4 ;  /* 0x00009804050085a7 */ /* 0x000ea400080010ff */
[----:B--2---:R-:W-:Y:S05]  /*84e0*/  @!P0 BRA `(.L_x_156) ;  /* 0xfffffffc00f08947 */ /* 0x004fea000383ffff */
[----:B------:R-:W-:Y:S05]  /*84f0*/  BRA `(.L_x_157) ;  /* 0xffffffc400ec7947 */ /* 0x000fea000383ffff */
.L_x_89:
[----:B------:R-:W-:-:S07]  /*8500*/  MOV R0, UR21 ;  /* 0x0000001500007c02 */ /* 0x000fce0008000f00 */
.L_x_158:
[----:B-1----:R1:W2:Y:S02]  /*8510*/  SYNCS.PHASECHK.TRANS64.TRYWAIT P0, [R0+URZ+0x90], R3 ;  /* 0x00009003000075a7 */ /* 0x0022a400080011ff */
[----:B--2---:R-:W-:Y:S05]  /*8520*/  @!P0 NANOSLEEP.SYNCS 0x989680 ;  /* 0x009896800000895d */ /* 0x004fea0003900000 */
[----:B------:R-:W2:Y:S02]  /*8530*/  @!P0 SYNCS.PHASECHK.TRANS64 P0, [R0+URZ+0x90], R3 ;  /* 0x00009003000085a7 */ /* 0x000ea400080010ff */
[----:B--2---:R-:W-:Y:S05]  /*8540*/  @!P0 BRA `(.L_x_158) ;  /* 0xfffffffc00f08947 */ /* 0x004fea000383ffff */
[----:B------:R-:W-:Y:S05]  /*8550*/  BRA `(.L_x_159) ;  /* 0xffffffc8005c7947 */ /* 0x000fea000383ffff */
.L_x_91:
[----:B-1----:R1:W2:Y:S02]  /*8560*/  SYNCS.PHASECHK.TRANS64.TRYWAIT P0, [R3+URZ+0xb0], R0 ;  /* 0x0000b000030075a7 */ /* 0x0022a400080011ff */
[----:B--2---:R-:W-:Y:S05]  /*8570*/  @!P0 NANOSLEEP.SYNCS 0x989680 ;  /* 0x009896800000895d */ /* 0x004fea0003900000 */
[----:B------:R-:W2:Y:S02]  /*8580*/  @!P0 SYNCS.PHASECHK.TRANS64 P0, [R3+URZ+0xb0], R0 ;  /* 0x0000b000030085a7 */ /* 0x000ea400080010ff */
[----:B--2---:R-:W-:Y:S05]  /*8590*/  @!P0 BRA `(.L_x_91) ;  /* 0xfffffffc00f08947 */ /* 0x004fea000383ffff */
[----:B------:R-:W-:Y:S05]  /*85a0*/  BRA `(.L_x_160) ;  /* 0xffffffcc00247947 */ /* 0x000fea000383ffff */
.L_x_102:
[----:B--2---:R2:W1:Y:S02]  /*85b0*/  SYNCS.PHASECHK.TRANS64.TRYWAIT P1, [R2+URZ+0x80], R5 ;  /* 0x00008005020075a7 */ /* 0x00446400080211ff */
[----:B-1----:R-:W-:Y:S05]  /*85c0*/  @!P1 NANOSLEEP.SYNCS 0x989680 ;  /* 0x009896800000995d */ /* 0x002fea0003900000 */
[----:B------:R-:W1:Y:S02]  /*85d0*/  @!P1 SYNCS.PHASECHK.TRANS64 P1, [R2+URZ+0x80], R5 ;  /* 0x00008005020095a7 */ /* 0x000e6400080210ff */
[----:B-1----:R-:W-:Y:S05]  /*85e0*/  @!P1 BRA `(.L_x_102) ;  /* 0xfffffffc00f09947 */ /* 0x002fea000383ffff */
[----:B------:R-:W-:Y:S05]  /*85f0*/  BRA `(.L_x_101) ;  /* 0xffffffd800987947 */ /* 0x000fea000383ffff */
.L_x_104:
[----:B--2---:R2:W4:Y:S02]  /*8600*/  SYNCS.PHASECHK.TRANS64.TRYWAIT P0, [R100+URZ+0xd0], R3 ;  /* 0x0000d003640075a7 */ /* 0x00452400080011ff */
[----:B----4-:R-:W-:Y:S05]  /*8610*/  @!P0 NANOSLEEP.SYNCS 0x989680 ;  /* 0x009896800000895d */ /* 0x010fea0003900000 */
[----:B------:R-:W4:Y:S02]  /*8620*/  @!P0 SYNCS.PHASECHK.TRANS64 P0, [R100+URZ+0xd0], R3 ;  /* 0x0000d003640085a7 */ /* 0x000f2400080010ff */
[----:B----4-:R-:W-:Y:S05]  /*8630*/  @!P0 BRA `(.L_x_104) ;  /* 0xfffffffc00f08947 */ /* 0x010fea000383ffff */
[----:B------:R-:W-:Y:S05]  /*8640*/  BRA `(.L_x_103) ;  /* 0xffffffd800e87947 */ /* 0x000fea000383ffff */
.L_x_112:
[----:B---3--:R3:W4:Y:S02]  /*8650*/  SYNCS.PHASECHK.TRANS64.TRYWAIT P0, [R109+URZ+0x80], R4 ;  /* 0x000080046d0075a7 */ /* 0x00872400080011ff */
[----:B----4-:R-:W-:Y:S05]  /*8660*/  @!P0 NANOSLEEP.SYNCS 0x989680 ;  /* 0x009896800000895d */ /* 0x010fea0003900000 */
[----:B------:R-:W4:Y:S02]  /*8670*/  @!P0 SYNCS.PHASECHK.TRANS64 P0, [R109+URZ+0x80], R4 ;  /* 0x000080046d0085a7 */ /* 0x000f2400080010ff */
[----:B----4-:R-:W-:Y:S05]  /*8680*/  @!P0 BRA `(.L_x_112) ;  /* 0xfffffffc00f08947 */ /* 0x010fea000383ffff */
[----:B------:R-:W-:Y:S05]  /*8690*/  BRA `(.L_x_111) ;  /* 0xffffffe400dc7947 */ /* 0x000fea000383ffff */
        .weak           $__internal_0_$__cuda_sm10x_tcgen05_guardrail_trap_col_being_dealloced_not_returned_by_alloc
        .type           $__internal_0_$__cuda_sm10x_tcgen05_guardrail_trap_col_being_dealloced_not_returned_by_alloc,@function
        .size           $__internal_0_$__cuda_sm10x_tcgen05_guardrail_trap_col_being_dealloced_not_returned_by_alloc,($__internal_1_$__cuda_sm10x_tcgen05_guardrail_trap_phase_invalid_during_alloc - $__internal_0_$__cuda_sm10x_tcgen05_guardrail_trap_col_being_dealloced_not_returned_by_alloc)
$__internal_0_$__cuda_sm10x_tcgen05_guardrail_trap_col_being_dealloced_not_returned_by_alloc:
[----:B------:R-:W-:Y:S05]  /*86a0*/  BPT.TRAP 0x1 ;  /* 0x000000040000795c */ /* 0x000fea0000300000 */
[----:B------:R-:W-:-:S04]  /*86b0*/  HFMA2 R3, -RZ, RZ, 0, 0 ;  /* 0x00000000ff037431 */ /* 0x000fc800000001ff */
[----:B------:R-:W-:Y:S05]  /*86c0*/  RET.REL.NODEC R2 `(_ZN7cutlass13device_kernelINS_4gemm6kernel13GemmUniversalIN4cute5tupleIJiiiiEEENS1_10collective13CollectiveMmaINS1_35MainloopSm100TmaUmmaWarpSpecializedILi8ELi2ELi4ENS5_IJNS4_1CILi2EEENSA_ILi1EEESC_EEEEENS5_IJNSA_ILi64EEENSA_ILi128EEESG_EEENS_12float_e4m3_tENS5_IJlSC_lEEESI_SJ_NS4_8TiledMMAINS4_8MMA_AtomIJNS4_10MMA_TraitsINS4_19SM100_MMA_F8F6F4_SSEJSI_SI_fSF_SG_NS4_17integral_constantINS4_4UMMA5MajorELSQ_0EEESR_NSO_INSP_7ScaleInELSS_0EEEST_EEEEEENS4_6LayoutINS5_IJSC_SC_SC_EEENS5_IJNSA_ILi0EEESY_SY_EEEEENS5_IJNS4_10UnderscoreES11_S11_EEEEENS4_13SM90_TMA_LOADENS4_14ComposedLayoutINS4_7SwizzleILi3ELi4ELi3EEENS4_18smem_ptr_flag_bitsILi8EEENSW_INS5_IJNSA_ILi8EEESG_EEENS5_IJSG_SC_EEEEEEEvNS4_8identityENS4_23SM90_TMA_LOAD_MULTICASTES1E_vS1F_EENS_8epilogue10collective18CollectiveEpilogueINS1I_23Sm100TmaWarpSpecializedILi2ELi2ELi32ELb0ELb0EEEJSH_NS5_IJNSW_ISF_SC_EES1N_EEESI_SJ_SI_SJ_NS1I_6fusion15FusionCallbacksIS1M_NS1P_17LinearCombinationISI_fSI_fLNS_15FloatRoundStyleE2EEESH_S1O_JEEENS4_5SM1004TMEM4LOAD26SM100_TMEM_LOAD_16dp32b32xES14_NS15_INS16_ILi2ELi4ELi3EEES19_NSW_INS5_IJS1A_SF_EEENS5_IJSF_SC_EEEEEEENS4_39AutoVectorizingCopyWithAssumedAlignmentILi128EEENS4_14SM90_TMA_STOREES23_S25_S25_EEEvvEEEEvNT_6ParamsE) ;  /* 0xffffff78024c7950 */ /* 0x000fea0003c3ffff */
        .weak           $__internal_1_$__cuda_sm10x_tcgen05_guardrail_trap_phase_invalid_during_alloc
        .type           $__internal_1_$__cuda_sm10x_tcgen05_guardrail_trap_phase_invalid_during_alloc,@function
        .size           $__internal_1_$__cuda_sm10x_tcgen05_guardrail_trap_phase_invalid_during_alloc,($__internal_2_$__cuda_sm10x_tcgen05_guardrail_trap_unallocated_columns_being_dealloced - $__internal_1_$__cuda_sm10x_tcgen05_guardrail_trap_phase_invalid_during_alloc)
$__internal_1_$__cuda_sm10x_tcgen05_guardrail_trap_phase_invalid_during_alloc:
[----:B------:R-:W-:Y:S05]  /*86d0*/  BPT.TRAP 0x1 ;  /* 0x000000040000795c */ /* 0x000fea0000300000 */
[----:B------:R-:W-:-:S04]  /*86e0*/  MOV R5, 0x0 ;  /* 0x0000000000057802 */ /* 0x000fc80000000f00 */
[----:B------:R-:W-:Y:S05]  /*86f0*/  RET.REL.NODEC R4 `(_ZN7cutlass13device_kernelINS_4gemm6kernel13GemmUniversalIN4cute5tupleIJiiiiEEENS1_10collective13CollectiveMmaINS1_35MainloopSm100TmaUmmaWarpSpecializedILi8ELi2ELi4ENS5_IJNS4_1CILi2EEENSA_ILi1EEESC_EEEEENS5_IJNSA_ILi64EEENSA_ILi128EEESG_EEENS_12float_e4m3_tENS5_IJlSC_lEEESI_SJ_NS4_8TiledMMAINS4_8MMA_AtomIJNS4_10MMA_TraitsINS4_19SM100_MMA_F8F6F4_SSEJSI_SI_fSF_SG_NS4_17integral_constantINS4_4UMMA5MajorELSQ_0EEESR_NSO_INSP_7ScaleInELSS_0EEEST_EEEEEENS4_6LayoutINS5_IJSC_SC_SC_EEENS5_IJNSA_ILi0EEESY_SY_EEEEENS5_IJNS4_10UnderscoreES11_S11_EEEEENS4_13SM90_TMA_LOADENS4_14ComposedLayoutINS4_7SwizzleILi3ELi4ELi3EEENS4_18smem_ptr_flag_bitsILi8EEENSW_INS5_IJNSA_ILi8EEESG_EEENS5_IJSG_SC_EEEEEEEvNS4_8identityENS4_23SM90_TMA_LOAD_MULTICASTES1E_vS1F_EENS_8epilogue10collective18CollectiveEpilogueINS1I_23Sm100TmaWarpSpecializedILi2ELi2ELi32ELb0ELb0EEEJSH_NS5_IJNSW_ISF_SC_EES1N_EEESI_SJ_SI_SJ_NS1I_6fusion15FusionCallbacksIS1M_NS1P_17LinearCombinationISI_fSI_fLNS_15FloatRoundStyleE2EEESH_S1O_JEEENS4_5SM1004TMEM4LOAD26SM100_TMEM_LOAD_16dp32b32xES14_NS15_INS16_ILi2ELi4ELi3EEES19_NSW_INS5_IJS1A_SF_EEENS5_IJSF_SC_EEEEEEENS4_39AutoVectorizingCopyWithAssumedAlignmentILi128EEENS4_14SM90_TMA_STOREES23_S25_S25_EEEvvEEEEvNT_6ParamsE) ;  /* 0xffffff7804407950 */ /* 0x000fea0003c3ffff */
        .weak           $__internal_2_$__cuda_sm10x_tcgen05_guardrail_trap_unallocated_columns_being_dealloced
        .type           $__internal_2_$__cuda_sm10x_tcgen05_guardrail_trap_unallocated_columns_being_dealloced,@function
        .size           $__internal_2_$__cuda_sm10x_tcgen05_guardrail_trap_unallocated_columns_being_dealloced,(.L_x_162 - $__internal_2_$__cuda_sm10x_tcgen05_guardrail_trap_unallocated_columns_being_dealloced)
$__internal_2_$__cuda_sm10x_tcgen05_guardrail_trap_unallocated_columns_being_dealloced:
[----:B------:R-:W-:Y:S05]  /*8700*/  BPT.TRAP 0x1 ;  /* 0x000000040000795c */ /* 0x000fea0000300000 */
[----:B------:R-:W-:-:S04]  /*8710*/  HFMA2 R3, -RZ, RZ, 0, 0 ;  /* 0x00000000ff037431 */ /* 0x000fc800000001ff */
[----:B------:R-:W-:Y:S05]  /*8720*/  RET.REL.NODEC R2 `(_ZN7cutlass13device_kernelINS_4gemm6kernel13GemmUniversalIN4cute5tupleIJiiiiEEENS1_10collective13CollectiveMmaINS1_35MainloopSm100TmaUmmaWarpSpecializedILi8ELi2ELi4ENS5_IJNS4_1CILi2EEENSA_ILi1EEESC_EEEEENS5_IJNSA_ILi64EEENSA_ILi128EEESG_EEENS_12float_e4m3_tENS5_IJlSC_lEEESI_SJ_NS4_8TiledMMAINS4_8MMA_AtomIJNS4_10MMA_TraitsINS4_19SM100_MMA_F8F6F4_SSEJSI_SI_fSF_SG_NS4_17integral_constantINS4_4UMMA5MajorELSQ_0EEESR_NSO_INSP_7ScaleInELSS_0EEEST_EEEEEENS4_6LayoutINS5_IJSC_SC_SC_EEENS5_IJNSA_ILi0EEESY_SY_EEEEENS5_IJNS4_10UnderscoreES11_S11_EEEEENS4_13SM90_TMA_LOADENS4_14ComposedLayoutINS4_7SwizzleILi3ELi4ELi3EEENS4_18smem_ptr_flag_bitsILi8EEENSW_INS5_IJNSA_ILi8EEESG_EEENS5_IJSG_SC_EEEEEEEvNS4_8identityENS4_23SM90_TMA_LOAD_MULTICASTES1E_vS1F_EENS_8epilogue10collective18CollectiveEpilogueINS1I_23Sm100TmaWarpSpecializedILi2ELi2ELi32ELb0ELb0EEEJSH_NS5_IJNSW_ISF_SC_EES1N_EEESI_SJ_SI_SJ_NS1I_6fusion15FusionCallbacksIS1M_NS1P_17LinearCombinationISI_fSI_fLNS_15FloatRoundStyleE2EEESH_S1O_JEEENS4_5SM1004TMEM4LOAD26SM100_TMEM_LOAD_16dp32b32xES14_NS15_INS16_ILi2ELi4ELi3EEES19_NSW_INS5_IJS1A_SF_EEENS5_IJSF_SC_EEEEEEENS4_39AutoVectorizingCopyWithAssumedAlignmentILi128EEENS4_14SM90_TMA_STOREES23_S25_S25_EEEvvEEEEvNT_6ParamsE) ;  /* 0xffffff7802347950 */ /* 0x000fea0003c3ffff */
.L_x_161:
[----:B------:R-:W-:-:S00]  /*8730*/  BRA `(.L_x_161) ;  /* 0xfffffffc00fc7947 */ /* 0x000fc0000383ffff */
[----:B------:R-:W-:-:S00]  /*8740*/  NOP ;  /* 0x0000000000007918 */ /* 0x000fc00000000000 */
        /* <DEDUP_REMOVED lines=11> */
.L_x_162:


//--------------------- .nv.global.init           --------------------------
	.section	.nv.global.init,"aw",@progbits
.nv.global.init:
	.type		$str$27,@object
	.size		$str$27,($str$28 - $str$27)
$str$27:
        /*0000*/ 	.byte	0x28, 0x61, 0x64, 0x64, 0x72, 0x65, 0x73, 0x73, 0x20, 0x26, 0x20, 0x6d, 0x61, 0x73, 0x6b, 0x29
        /*0010*/ 	.byte	0x20, 0x3d, 0x3d, 0x20, 0x30, 0x00
	.type		$str$28,@object
	.size		$str$28,($str$26 - $str$28)
$str$28:
        /*0016*/ 	.byte	0x2f, 0x74, 0x6d, 0x70, 0x2f, 0x63, 0x75, 0x74, 0x6c, 0x61, 0x73, 0x73, 0x5f, 0x73, 0x77, 0x65
        /*0026*/ 	.byte	0x65, 0x70, 0x5f, 0x73, 0x72, 0x63, 0x2f, 0x69, 0x6e, 0x63, 0x6c, 0x75, 0x64, 0x65, 0x2f, 0x63
        /*0036*/ 	.byte	0x75, 0x74, 0x65, 0x2f, 0x70, 0x6f, 0x69, 0x6e, 0x74, 0x65, 0x72, 0x5f, 0x66, 0x6c, 0x61, 0x67
        /*0046*/ 	.byte	0x67, 0x65, 0x64, 0x2e, 0x68, 0x70, 0x70, 0x00
	.type		$str$26,@object
	.size		$str$26,($str$25 - $str$26)
$str$26:
        /*004e*/ 	.byte	0x2f, 0x74, 0x6d, 0x70, 0x2f, 0x63, 0x75, 0x74, 0x6c, 0x61, 0x73, 0x73, 0x5f, 0x73, 0x77, 0x65
        /*005e*/ 	.byte	0x65, 0x70, 0x5f, 0x73, 0x72, 0x63, 0x2f, 0x69, 0x6e, 0x63, 0x6c, 0x75, 0x64, 0x65, 0x2f, 0x63
        /*006e*/ 	.byte	0x75, 0x74, 0x65, 0x2f, 0x61, 0x74, 0x6f, 0x6d, 0x2f, 0x63, 0x6f, 0x70, 0x79, 0x5f, 0x74, 0x72
        /*007e*/ 	.byte	0x61, 0x69, 0x74, 0x73, 0x5f, 0x73, 0x6d, 0x31, 0x30, 0x30, 0x2e, 0x68, 0x70, 0x70, 0x00
	.type		$str$25,@object
	.size		$str$25,(__unnamed_1 - $str$25)
$str$25:
        /*008d*/ 	.byte	0x28, 0x28, 0x75, 0x69, 0x6e, 0x74, 0x33, 0x32, 0x5f, 0x74, 0x28, 0x74, 0x68, 0x72, 0x65, 0x61
        /*009d*/ 	.byte	0x64, 0x49, 0x64, 0x78, 0x2e, 0x78, 0x29, 0x20, 0x2f, 0x20, 0x33, 0x32, 0x29, 0x20, 0x25, 0x20
        /*00ad*/ 	.byte	0x34, 0x29, 0x20, 0x3d, 0x3d, 0x20, 0x28, 0x28, 0x28, 0x74, 0x6d, 0x65, 0x6d, 0x5f, 0x61, 0x64
        /*00bd*/ 	.byte	0x64, 0x72, 0x20, 0x3e, 0x3e, 0x20, 0x31, 0x36, 0x29, 0x20, 0x2f, 0x20, 0x33, 0x32, 0x29, 0x20
        /*00cd*/ 	.byte	0x25, 0x20, 0x34, 0x29, 0x00
	.type		__unnamed_1,@object
	.size		__unnamed_1,(__unnamed_2 - __unnamed_1)
__unnamed_1:
        /*00d2*/ 	.byte	0x61, 0x75, 0x74, 0x6f, 0x20, 0x63, 0x75, 0x74, 0x65, 0x3a, 0x3a, 0x61, 0x73, 0x5f, 0x70, 0x6f
        /* <DEDUP_REMOVED lines=24> */
        /*0262*/ 	.byte	0x3c, 0x34, 0x30, 0x39, 0x36, 0x3e, 0x3e, 0x3e, 0x3e, 0x5d, 0x00
	.type		__unnamed_2,@object
	.size		__unnamed_2,(.L_2 - __unnamed_2)
__unnamed_2:
        /* <DEDUP_REMOVED lines=40> */
        /*04ed*/ 	.byte	0x74, 0x65, 0x3a, 0x3a, 0x43, 0x3c, 0x30, 0x3e, 0x3e, 0x3e, 0x3e, 0x5d, 0x00
.L_2:


//--------------------- .nv.shared._ZN7cutlass13device_kernelINS_4gemm6kernel13GemmUniversalIN4cute5tupleIJiiiiEEENS1_10collective13CollectiveMmaINS1_35MainloopSm100TmaUmmaWarpSpecializedILi8ELi2ELi4ENS5_IJNS4_1CILi2EEENSA_ILi1EEESC_EEEEENS5_IJNSA_ILi64EEENSA_ILi128EEESG_EEENS_12float_e4m3_tENS5_IJlSC_lEEESI_SJ_NS4_8TiledMMAINS4_8MMA_AtomIJNS4_10MMA_TraitsINS4_19SM100_MMA_F8F6F4_SSEJSI_SI_fSF_SG_NS4_17integral_constantINS4_4UMMA5MajorELSQ_0EEESR_NSO_INSP_7ScaleInELSS_0EEEST_EEEEEENS4_6LayoutINS5_IJSC_SC_SC_EEENS5_IJNSA_ILi0EEESY_SY_EEEEENS5_IJNS4_10UnderscoreES11_S11_EEEEENS4_13SM90_TMA_LOADENS4_14ComposedLayoutINS4_7SwizzleILi3ELi4ELi3EEENS4_18smem_ptr_flag_bitsILi8EEENSW_INS5_IJNSA_ILi8EEESG_EEENS5_IJSG_SC_EEEEEEEvNS4_8identityENS4_23SM90_TMA_LOAD_MULTICASTES1E_vS1F_EENS_8epilogue10collective18CollectiveEpilogueINS1I_23Sm100TmaWarpSpecializedILi2ELi2ELi32ELb0ELb0EEEJSH_NS5_IJNSW_ISF_SC_EES1N_EEESI_SJ_SI_SJ_NS1I_6fusion15FusionCallbacksIS1M_NS1P_17LinearCombinationISI_fSI_fLNS_15FloatRoundStyleE2EEESH_S1O_JEEENS4_5SM1004TMEM4LOAD26SM100_TMEM_LOAD_16dp32b32xES14_NS15_INS16_ILi2ELi4ELi3EEES19_NSW_INS5_IJS1A_SF_EEENS5_IJSF_SC_EEEEEEENS4_39AutoVectorizingCopyWithAssumedAlignmentILi128EEENS4_14SM90_TMA_STOREES23_S25_S25_EEEvvEEEEvNT_6ParamsE --------------------------
	.section	.nv.shared._ZN7cutlass13device_kernelINS_4gemm6kernel13GemmUniversalIN4cute5tupleIJiiiiEEENS1_10collective13CollectiveMmaINS1_35MainloopSm100TmaUmmaWarpSpecializedILi8ELi2ELi4ENS5_IJNS4_1CILi2EEENSA_ILi1EEESC_EEEEENS5_IJNSA_ILi64EEENSA_ILi128EEESG_EEENS_12float_e4m3_tENS5_IJlSC_lEEESI_SJ_NS4_8TiledMMAINS4_8MMA_AtomIJNS4_10MMA_TraitsINS4_19SM100_MMA_F8F6F4_SSEJSI_SI_fSF_SG_NS4_17integral_constantINS4_4UMMA5MajorELSQ_0EEESR_NSO_INSP_7ScaleInELSS_0EEEST_EEEEEENS4_6LayoutINS5_IJSC_SC_SC_EEENS5_IJNSA_ILi0EEESY_SY_EEEEENS5_IJNS4_10UnderscoreES11_S11_EEEEENS4_13SM90_TMA_LOADENS4_14ComposedLayoutINS4_7SwizzleILi3ELi4ELi3EEENS4_18smem_ptr_flag_bitsILi8EEENSW_INS5_IJNSA_ILi8EEESG_EEENS5_IJSG_SC_EEEEEEEvNS4_8identityENS4_23SM90_TMA_LOAD_MULTICASTES1E_vS1F_EENS_8epilogue10collective18CollectiveEpilogueINS1I_23Sm100TmaWarpSpecializedILi2ELi2ELi32ELb0ELb0EEEJSH_NS5_IJNSW_ISF_SC_EES1N_EEESI_SJ_SI_SJ_NS1I_6fusion15FusionCallbacksIS1M_NS1P_17LinearCombinationISI_fSI_fLNS_15FloatRoundStyleE2EEESH_S1O_JEEENS4_5SM1004TMEM4LOAD26SM100_TMEM_LOAD_16dp32b32xES14_NS15_INS16_ILi2ELi4ELi3EEES19_NSW_INS5_IJS1A_SF_EEENS5_IJSF_SC_EEEEEEENS4_39AutoVectorizingCopyWithAssumedAlignmentILi128EEENS4_14SM90_TMA_STOREES23_S25_S25_EEEvvEEEEvNT_6ParamsE,"aw",@nobits
	.sectionflags	@""
	.align	16
	.zero		1024


//--------------------- .nv.shared.reserved.0     --------------------------
	.section	.nv.shared.reserved.0,"aw",@nobits
	.weak		__nv_reservedSMEM_offset_0_alias
	.size		__nv_reservedSMEM_offset_0_alias, 0, 64
	.other		__nv_reservedSMEM_offset_0_alias,@"STO_CUDA_RESERVED_SHARED STV_DEFAULT"
__nv_reservedSMEM_offset_0_alias:
	.zero		0
.nv.shared.reserved.0:
	.zero		64
	.weak		__nv_reservedSMEM_tcgen05_partition
	.type		__nv_reservedSMEM_tcgen05_partition,@object
	.size		__nv_reservedSMEM_tcgen05_partition,(.L_0 - __nv_reservedSMEM_tcgen05_partition)
__nv_reservedSMEM_tcgen05_partition:
	.zero		32
.L_0:


//--------------------- .nv.global                --------------------------
	.section	.nv.global,"aw",@nobits
.nv.global:
	.type		_ZN39_INTERNAL_18c020c3_4_k_cu_3fac87e5_81624cute1_E,@object
	.size		_ZN39_INTERNAL_18c020c3_4_k_cu_3fac87e5_81624cute1_E,(_ZN39_INTERNAL_18c020c3_4_k_cu_3fac87e5_81624cuda3std3__45__cpo6cbeginE - _ZN39_INTERNAL_18c020c3_4_k_cu_3fac87e5_81624cute1_E)
_ZN39_INTERNAL_18c020c3_4_k_cu_3fac87e5_81624cute1_E:
	.zero		1
	.type		_ZN39_INTERNAL_18c020c3_4_k_cu_3fac87e5_81624cuda3std3__45__cpo6cbeginE,@object
	.size		_ZN39_INTERNAL_18c020c3_4_k_cu_3fac87e5_81624cuda3std3__45__cpo6cbeginE,(_ZN39_INTERNAL_18c020c3_4_k_cu_3fac87e5_81624cuda3std3__48in_placeE - _ZN39_INTERNAL_18c020c3_4_k_cu_3fac87e5_81624cuda3std3__45__cpo6cbeginE)
_ZN39_INTERNAL_18c020c3_4_k_cu_3fac87e5_81624cuda3std3__45__cpo6cbeginE:
	.zero		1
	.type		_ZN39_INTERNAL_18c020c3_4_k_cu_3fac87e5_81624cuda3std3__48in_placeE,@object
	.size		_ZN39_INTERNAL_18c020c3_4_k_cu_3fac87e5_81624cuda3std3__48in_placeE,(_ZN39_INTERNAL_18c020c3_4_k_cu_3fac87e5_81624cuda3std6ranges3__45__cpo9iter_moveE - _ZN39_INTERNAL_18c020c3_4_k_cu_3fac87e5_81624cuda3std3__48in_placeE)
_ZN39_INTERNAL_18c020c3_4_k_cu_3fac87e5_81624cuda3std3__48in_placeE:
	.zero		1
	.type		_ZN39_INTERNAL_18c020c3_4_k_cu_3fac87e5_81624cuda3std6ranges3__45__cpo9iter_moveE,@object
	.size		_ZN39_INTERNAL_18c020c3_4_k_cu_3fac87e5_81624cuda3std6ranges3__45__cpo9iter_moveE,(_ZN39_INTERNAL_18c020c3_4_k_cu_3fac87e5_81624cuda3std3__45__cpo5beginE - _ZN39_INTERNAL_18c020c3_4_k_cu_3fac87e5_81624cuda3std6ranges3__45__cpo9iter_moveE)
_ZN39_INTERNAL_18c020c3_4_k_cu_3fac87e5_81624cuda3std6ranges3__45__cpo9iter_moveE:
	.zero		1
	.type		_ZN39_INTERNAL_18c020c3_4_k_cu_3fac87e5_81624cuda3std3__45__cpo5beginE,@object
	.size		_ZN39_INTERNAL_18c020c3_4_k_cu_3fac87e5_81624cuda3std3__45__cpo5beginE,(_ZN39_INTERNAL_18c020c3_4_k_cu_3fac87e5_81624cuda3std3__441_GLOBAL__N__18c020c3_4_k_cu_3fac87e5_81626ignoreE - _ZN39_INTERNAL_18c020c3_4_k_cu_3fac87e5_81624cuda3std3__45__cpo5beginE)
_ZN39_INTERNAL_18c020c3_4_k_cu_3fac87e5_81624cuda3std3__45__cpo5beginE:
	.zero		1
	.type		_ZN39_INTERNAL_18c020c3_4_k_cu_3fac87e5_81624cuda3std3__441_GLOBAL__N__18c020c3_4_k_cu_3fac87e5_81626ignoreE,@object
	.size		_ZN39_INTERNAL_18c020c3_4_k_cu_3fac87e5_81624cuda3std3__441_GLOBAL__N__18c020c3_4_k_cu_3fac87e5_81626ignoreE,(_ZN39_INTERNAL_18c020c3_4_k_cu_3fac87e5_81624cute7productE - _ZN39_INTERNAL_18c020c3_4_k_cu_3fac87e5_81624cuda3std3__441_GLOBAL__N__18c020c3_4_k_cu_3fac87e5_81626ignoreE)
_ZN39_INTERNAL_18c020c3_4_k_cu_3fac87e5_81624cuda3std3__441_GLOBAL__N__18c020c3_4_k_cu_3fac87e5_81626ignoreE:
	.zero		1
	.type		_ZN39_INTERNAL_18c020c3_4_k_cu_3fac87e5_81624cute7productE,@object
	.size		_ZN39_INTERNAL_18c020c3_4_k_cu_3fac87e5_81624cute7productE,(_ZN39_INTERNAL_18c020c3_4_k_cu_3fac87e5_81624cuda3std3__45__cpo3endE - _ZN39_INTERNAL_18c020c3_4_k_cu_3fac87e5_81624cute7productE)
_ZN39_INTERNAL_18c020c3_4_k_cu_3fac87e5_81624cute7productE:
	.zero		1
	.type		_ZN39_INTERNAL_18c020c3_4_k_cu_3fac87e5_81624cuda3std3__45__cpo3endE,@object
	.size		_ZN39_INTERNAL_18c020c3_4_k_cu_3fac87e5_81624cuda3std3__45__cpo3endE,(_ZN39_INTERNAL_18c020c3_4_k_cu_3fac87e5_81624cuda3std3__419piecewise_constructE - _ZN39_INTERNAL_18c020c3_4_k_cu_3fac87e5_81624cuda3std3__45__cpo3endE)
_ZN39_INTERNAL_18c020c3_4_k_cu_3fac87e5_81624cuda3std3__45__cpo3endE:
	.zero		1
	.type		_ZN39_INTERNAL_18c020c3_4_k_cu_3fac87e5_81624cuda3std3__419piecewise_constructE,@object
	.size		_ZN39_INTERNAL_18c020c3_4_k_cu_3fac87e5_81624cuda3std3__419piecewise_constructE,(_ZN39_INTERNAL_18c020c3_4_k_cu_3fac87e5_81624cuda3std3__45__cpo4cendE - _ZN39_INTERNAL_18c020c3_4_k_cu_3fac87e5_81624cuda3std3__419piecewise_constructE)
_ZN39_INTERNAL_18c020c3_4_k_cu_3fac87e5_81624cuda3std3__419piecewise_constructE:
	.zero		1
	.type		_ZN39_INTERNAL_18c020c3_4_k_cu_3fac87e5_81624cuda3std3__45__cpo4cendE,@object
	.size		_ZN39_INTERNAL_18c020c3_4_k_cu_3fac87e5_81624cuda3std3__45__cpo4cendE,(_ZN39_INTERNAL_18c020c3_4_k_cu_3fac87e5_81624cuda3std6ranges3__45__cpo4swapE - _ZN39_INTERNAL_18c020c3_4_k_cu_3fac87e5_81624cuda3std3__45__cpo4cendE)
_ZN39_INTERNAL_18c020c3_4_k_cu_3fac87e5_81624cuda3std3__45__cpo4cendE:
	.zero		1
	.type		_ZN39_INTERNAL_18c020c3_4_k_cu_3fac87e5_81624cuda3std6ranges3__45__cpo4swapE,@object
	.size		_ZN39_INTERNAL_18c020c3_4_k_cu_3fac87e5_81624cuda3std6ranges3__45__cpo4swapE,(.L_10 - _ZN39_INTERNAL_18c020c3_4_k_cu_3fac87e5_81624cuda3std6ranges3__45__cpo4swapE)
_ZN39_INTERNAL_18c020c3_4_k_cu_3fac87e5_81624cuda3std6ranges3__45__cpo4swapE:
	.zero		1
.L_10:


//--------------------- .nv.constant0._ZN7cutlass13device_kernelINS_4gemm6kernel13GemmUniversalIN4cute5tupleIJiiiiEEENS1_10collective13CollectiveMmaINS1_35MainloopSm100TmaUmmaWarpSpecializedILi8ELi2ELi4ENS5_IJNS4_1CILi2EEENSA_ILi1EEESC_EEEEENS5_IJNSA_ILi64EEENSA_ILi128EEESG_EEENS_12float_e4m3_tENS5_IJlSC_lEEESI_SJ_NS4_8TiledMMAINS4_8MMA_AtomIJNS4_10MMA_TraitsINS4_19SM100_MMA_F8F6F4_SSEJSI_SI_fSF_SG_NS4_17integral_constantINS4_4UMMA5MajorELSQ_0EEESR_NSO_INSP_7ScaleInELSS_0EEEST_EEEEEENS4_6LayoutINS5_IJSC_SC_SC_EEENS5_IJNSA_ILi0EEESY_SY_EEEEENS5_IJNS4_10UnderscoreES11_S11_EEEEENS4_13SM90_TMA_LOADENS4_14ComposedLayoutINS4_7SwizzleILi3ELi4ELi3EEENS4_18smem_ptr_flag_bitsILi8EEENSW_INS5_IJNSA_ILi8EEESG_EEENS5_IJSG_SC_EEEEEEEvNS4_8identityENS4_23SM90_TMA_LOAD_MULTICASTES1E_vS1F_EENS_8epilogue10collective18CollectiveEpilogueINS1I_23Sm100TmaWarpSpecializedILi2ELi2ELi32ELb0ELb0EEEJSH_NS5_IJNSW_ISF_SC_EES1N_EEESI_SJ_SI_SJ_NS1I_6fusion15FusionCallbacksIS1M_NS1P_17LinearCombinationISI_fSI_fLNS_15FloatRoundStyleE2EEESH_S1O_JEEENS4_5SM1004TMEM4LOAD26SM100_TMEM_LOAD_16dp32b32xES14_NS15_INS16_ILi2ELi4ELi3EEES19_NSW_INS5_IJS1A_SF_EEENS5_IJSF_SC_EEEEEEENS4_39AutoVectorizingCopyWithAssumedAlignmentILi128EEENS4_14SM90_TMA_STOREES23_S25_S25_EEEvvEEEEvNT_6ParamsE --------------------------
	.section	.nv.constant0._ZN7cutlass13device_kernelINS_4gemm6kernel13GemmUniversalIN4cute5tupleIJiiiiEEENS1_10collective13CollectiveMmaINS1_35MainloopSm100TmaUmmaWarpSpecializedILi8ELi2ELi4ENS5_IJNS4_1CILi2EEENSA_ILi1EEESC_EEEEENS5_IJNSA_ILi64EEENSA_ILi128EEESG_EEENS_12float_e4m3_tENS5_IJlSC_lEEESI_SJ_NS4_8TiledMMAINS4_8MMA_AtomIJNS4_10MMA_TraitsINS4_19SM100_MMA_F8F6F4_SSEJSI_SI_fSF_SG_NS4_17integral_constantINS4_4UMMA5MajorELSQ_0EEESR_NSO_INSP_7ScaleInELSS_0EEEST_EEEEEENS4_6LayoutINS5_IJSC_SC_SC_EEENS5_IJNSA_ILi0EEESY_SY_EEEEENS5_IJNS4_10UnderscoreES11_S11_EEEEENS4_13SM90_TMA_LOADENS4_14ComposedLayoutINS4_7SwizzleILi3ELi4ELi3EEENS4_18smem_ptr_flag_bitsILi8EEENSW_INS5_IJNSA_ILi8EEESG_EEENS5_IJSG_SC_EEEEEEEvNS4_8identityENS4_23SM90_TMA_LOAD_MULTICASTES1E_vS1F_EENS_8epilogue10collective18CollectiveEpilogueINS1I_23Sm100TmaWarpSpecializedILi2ELi2ELi32ELb0ELb0EEEJSH_NS5_IJNSW_ISF_SC_EES1N_EEESI_SJ_SI_SJ_NS1I_6fusion15FusionCallbacksIS1M_NS1P_17LinearCombinationISI_fSI_fLNS_15FloatRoundStyleE2EEESH_S1O_JEEENS4_5SM1004TMEM4LOAD26SM100_TMEM_LOAD_16dp32b32xES14_NS15_INS16_ILi2ELi4ELi3EEES19_NSW_INS5_IJS1A_SF_EEENS5_IJSF_SC_EEEEEEENS4_39AutoVectorizingCopyWithAssumedAlignmentILi128EEENS4_14SM90_TMA_STOREES23_S25_S25_EEEvvEEEEvNT_6ParamsE,"a",@progbits
	.sectionflags	@""
	.align	4
.nv.constant0._ZN7cutlass13device_kernelINS_4gemm6kernel13GemmUniversalIN4cute5tupleIJiiiiEEENS1_10collective13CollectiveMmaINS1_35MainloopSm100TmaUmmaWarpSpecializedILi8ELi2ELi4ENS5_IJNS4_1CILi2EEENSA_ILi1EEESC_EEEEENS5_IJNSA_ILi64EEENSA_ILi128EEESG_EEENS_12float_e4m3_tENS5_IJlSC_lEEESI_SJ_NS4_8TiledMMAINS4_8MMA_AtomIJNS4_10MMA_TraitsINS4_19SM100_MMA_F8F6F4_SSEJSI_SI_fSF_SG_NS4_17integral_constantINS4_4UMMA5MajorELSQ_0EEESR_NSO_INSP_7ScaleInELSS_0EEEST_EEEEEENS4_6LayoutINS5_IJSC_SC_SC_EEENS5_IJNSA_ILi0EEESY_SY_EEEEENS5_IJNS4_10UnderscoreES11_S11_EEEEENS4_13SM90_TMA_LOADENS4_14ComposedLayoutINS4_7SwizzleILi3ELi4ELi3EEENS4_18smem_ptr_flag_bitsILi8EEENSW_INS5_IJNSA_ILi8EEESG_EEENS5_IJSG_SC_EEEEEEEvNS4_8identityENS4_23SM90_TMA_LOAD_MULTICASTES1E_vS1F_EENS_8epilogue10collective18CollectiveEpilogueINS1I_23Sm100TmaWarpSpecializedILi2ELi2ELi32ELb0ELb0EEEJSH_NS5_IJNSW_ISF_SC_EES1N_EEESI_SJ_SI_SJ_NS1I_6fusion15FusionCallbacksIS1M_NS1P_17LinearCombinationISI_fSI_fLNS_15FloatRoundStyleE2EEESH_S1O_JEEENS4_5SM1004TMEM4LOAD26SM100_TMEM_LOAD_16dp32b32xES14_NS15_INS16_ILi2ELi4ELi3EEES19_NSW_INS5_IJS1A_SF_EEENS5_IJSF_SC_EEEEEEENS4_39AutoVectorizingCopyWithAssumedAlignmentILi128EEENS4_14SM90_TMA_STOREES23_S25_S25_EEEvvEEEEvNT_6ParamsE:
	.zero		2944


//--------------------- SYMBOLS --------------------------

	.type		.nv.reservedSmem.offset0,@object
	.size		.nv.reservedSmem.offset0,0x4
	.type		.nv.reservedSmem.cap,@object
	.size		.nv.reservedSmem.cap,0x4
	.type		__assertfail,@function
